	.target	sm_90a

	.elftype	@"ET_EXEC"


//--------------------- .note.nv.tkinfo           --------------------------
	.section	.note.nv.tkinfo,"",@"SHT_NOTE"
	.sectionflags	@"SHF_NOTE_NV_TKINFO"
	.tkinfo
        /*0018*/ 	.word	0x00000002
        /*0030*/ 	.string	""
        /*0030*/ 	.string	"ptxas"
        /*0030*/ 	.string	"Cuda compilation tools, release 13.0, V13.0.88"
        /*0030*/ 	.string	"Build cuda_13.0.r13.0/compiler.36424714_0"
        /*0030*/ 	.string	"-arch sm_90a -m 64 "



//--------------------- .note.nv.cuinfo           --------------------------
	.section	.note.nv.cuinfo,"",@"SHT_NOTE"
	.sectionflags	@"SHF_NOTE_NV_CUINFO"
        /*0018*/ 	.short	0x0002
        /*001a*/ 	.short	0x005a
        /*001c*/ 	.short	0x0082
	.zero		2


//--------------------- .nv.info                  --------------------------
	.section	.nv.info,"",@"SHT_CUDA_INFO"
	.align	4


	//----- nvinfo : EIATTR_REGCOUNT
	.align		4
        /*0000*/ 	.byte	0x04, 0x2f
        /*0002*/ 	.short	(.L_12 - .L_11)
	.align		4
.L_11:
        /*0004*/ 	.word	index@(_ZN7cutlass13device_kernelINS_4gemm6kernel13GemmUniversalIN4cute5tupleIJiiiiEEENS1_10collective13CollectiveMmaINS1_37MainloopSm90TmaGmmaWarpSpecializedFP8ILi4ENS5_IJNS4_1CILi2EEENSA_ILi1EEESC_EEENS1_35KernelTmaWarpSpecializedCooperativeEEENS5_IJNSA_ILi128EEESG_SG_EEENS_12float_e5m2_tENS5_IJlSC_lEEESI_SJ_NS4_8TiledMMAINS4_8MMA_AtomIJNS4_4SM904GMMA31MMA_64x128x32_F32E5M2E5M2_SS_TNILNSN_7ScaleInE1ELSP_1EEEEEENS4_6LayoutISD_NS5_IJSC_NSA_ILi0EEEST_EEEEENS5_IJNS4_10UnderscoreESW_SW_EEEEENS4_13SM90_TMA_LOADENS4_14ComposedLayoutINS4_7SwizzleILi3ELi4ELi3EEENS4_18smem_ptr_flag_bitsILi8EEENSS_INS5_IJNSA_ILi8EEESG_EEENS5_IJSG_SC_EEEEEEEvNS4_8identityENS4_23SM90_TMA_LOAD_MULTICASTES19_vS1A_EENS_8epilogue10collective6detail29Sm90TmaWarpSpecializedAdapterINS1E_15DefaultEpilogueISI_SJ_SJ_NS1D_6thread17LinearCombinationISI_Li1EffLNS1I_9ScaleType4KindE0ELNS_15FloatRoundStyleE2ESI_EENS1_15EpilogueDefaultEEEEEvvEEEEvNT_6ParamsE)
        /*0008*/ 	.word	0x000000a8


	//----- nvinfo : EIATTR_FRAME_SIZE
	.align		4
.L_12:
        /*000c*/ 	.byte	0x04, 0x11
        /*000e*/ 	.short	(.L_14 - .L_13)
	.align		4
.L_13:
        /*0010*/ 	.word	index@(_ZN7cutlass13device_kernelINS_4gemm6kernel13GemmUniversalIN4cute5tupleIJiiiiEEENS1_10collective13CollectiveMmaINS1_37MainloopSm90TmaGmmaWarpSpecializedFP8ILi4ENS5_IJNS4_1CILi2EEENSA_ILi1EEESC_EEENS1_35KernelTmaWarpSpecializedCooperativeEEENS5_IJNSA_ILi128EEESG_SG_EEENS_12float_e5m2_tENS5_IJlSC_lEEESI_SJ_NS4_8TiledMMAINS4_8MMA_AtomIJNS4_4SM904GMMA31MMA_64x128x32_F32E5M2E5M2_SS_TNILNSN_7ScaleInE1ELSP_1EEEEEENS4_6LayoutISD_NS5_IJSC_NSA_ILi0EEEST_EEEEENS5_IJNS4_10UnderscoreESW_SW_EEEEENS4_13SM90_TMA_LOADENS4_14ComposedLayoutINS4_7SwizzleILi3ELi4ELi3EEENS4_18smem_ptr_flag_bitsILi8EEENSS_INS5_IJNSA_ILi8EEESG_EEENS5_IJSG_SC_EEEEEEEvNS4_8identityENS4_23SM90_TMA_LOAD_MULTICASTES19_vS1A_EENS_8epilogue10collective6detail29Sm90TmaWarpSpecializedAdapterINS1E_15DefaultEpilogueISI_SJ_SJ_NS1D_6thread17LinearCombinationISI_Li1EffLNS1I_9ScaleType4KindE0ELNS_15FloatRoundStyleE2ESI_EENS1_15EpilogueDefaultEEEEEvvEEEEvNT_6ParamsE)
        /*0014*/ 	.word	0x00000000


	//----- nvinfo : EIATTR_MIN_STACK_SIZE
	.align		4
.L_14:
        /*0018*/ 	.byte	0x04, 0x12
        /*001a*/ 	.short	(.L_16 - .L_15)
	.align		4
.L_15:
        /*001c*/ 	.word	index@(_ZN7cutlass13device_kernelINS_4gemm6kernel13GemmUniversalIN4cute5tupleIJiiiiEEENS1_10collective13CollectiveMmaINS1_37MainloopSm90TmaGmmaWarpSpecializedFP8ILi4ENS5_IJNS4_1CILi2EEENSA_ILi1EEESC_EEENS1_35KernelTmaWarpSpecializedCooperativeEEENS5_IJNSA_ILi128EEESG_SG_EEENS_12float_e5m2_tENS5_IJlSC_lEEESI_SJ_NS4_8TiledMMAINS4_8MMA_AtomIJNS4_4SM904GMMA31MMA_64x128x32_F32E5M2E5M2_SS_TNILNSN_7ScaleInE1ELSP_1EEEEEENS4_6LayoutISD_NS5_IJSC_NSA_ILi0EEEST_EEEEENS5_IJNS4_10UnderscoreESW_SW_EEEEENS4_13SM90_TMA_LOADENS4_14ComposedLayoutINS4_7SwizzleILi3ELi4ELi3EEENS4_18smem_ptr_flag_bitsILi8EEENSS_INS5_IJNSA_ILi8EEESG_EEENS5_IJSG_SC_EEEEEEEvNS4_8identityENS4_23SM90_TMA_LOAD_MULTICASTES19_vS1A_EENS_8epilogue10collective6detail29Sm90TmaWarpSpecializedAdapterINS1E_15DefaultEpilogueISI_SJ_SJ_NS1D_6thread17LinearCombinationISI_Li1EffLNS1I_9ScaleType4KindE0ELNS_15FloatRoundStyleE2ESI_EENS1_15EpilogueDefaultEEEEEvvEEEEvNT_6ParamsE)
        /*0020*/ 	.word	0x00000000
.L_16:


//--------------------- .nv.compat                --------------------------
	.section	.nv.compat,"",@"SHT_CUDA_COMPAT_INFO"
	.align	4
        /*0000*/ 	.byte	0x02, 0x09, 0x01, 0x00, 0x02, 0x02, 0x04, 0x00, 0x02, 0x05, 0x05, 0x00, 0x03, 0x07, 0x01, 0x01
        /*0010*/ 	.byte	0x02, 0x03, 0x01, 0x00, 0x02, 0x06, 0x01, 0x00, 0x04, 0x0b, 0x08, 0x00, 0x00, 0x00, 0x00, 0x00
        /*0020*/ 	.byte	0x00, 0x00, 0x00, 0x00


//--------------------- .nv.info._ZN7cutlass13device_kernelINS_4gemm6kernel13GemmUniversalIN4cute5tupleIJiiiiEEENS1_10collective13CollectiveMmaINS1_37MainloopSm90TmaGmmaWarpSpecializedFP8ILi4ENS5_IJNS4_1CILi2EEENSA_ILi1EEESC_EEENS1_35KernelTmaWarpSpecializedCooperativeEEENS5_IJNSA_ILi128EEESG_SG_EEENS_12float_e5m2_tENS5_IJlSC_lEEESI_SJ_NS4_8TiledMMAINS4_8MMA_AtomIJNS4_4SM904GMMA31MMA_64x128x32_F32E5M2E5M2_SS_TNILNSN_7ScaleInE1ELSP_1EEEEEENS4_6LayoutISD_NS5_IJSC_NSA_ILi0EEEST_EEEEENS5_IJNS4_10UnderscoreESW_SW_EEEEENS4_13SM90_TMA_LOADENS4_14ComposedLayoutINS4_7SwizzleILi3ELi4ELi3EEENS4_18smem_ptr_flag_bitsILi8EEENSS_INS5_IJNSA_ILi8EEESG_EEENS5_IJSG_SC_EEEEEEEvNS4_8identityENS4_23SM90_TMA_LOAD_MULTICASTES19_vS1A_EENS_8epilogue10collective6detail29Sm90TmaWarpSpecializedAdapterINS1E_15DefaultEpilogueISI_SJ_SJ_NS1D_6thread17LinearCombinationISI_Li1EffLNS1I_9ScaleType4KindE0ELNS_15FloatRoundStyleE2ESI_EENS1_15EpilogueDefaultEEEEEvvEEEEvNT_6ParamsE --------------------------
	.section	.nv.info._ZN7cutlass13device_kernelINS_4gemm6kernel13GemmUniversalIN4cute5tupleIJiiiiEEENS1_10collective13CollectiveMmaINS1_37MainloopSm90TmaGmmaWarpSpecializedFP8ILi4ENS5_IJNS4_1CILi2EEENSA_ILi1EEESC_EEENS1_35KernelTmaWarpSpecializedCooperativeEEENS5_IJNSA_ILi128EEESG_SG_EEENS_12float_e5m2_tENS5_IJlSC_lEEESI_SJ_NS4_8TiledMMAINS4_8MMA_AtomIJNS4_4SM904GMMA31MMA_64x128x32_F32E5M2E5M2_SS_TNILNSN_7ScaleInE1ELSP_1EEEEEENS4_6LayoutISD_NS5_IJSC_NSA_ILi0EEEST_EEEEENS5_IJNS4_10UnderscoreESW_SW_EEEEENS4_13SM90_TMA_LOADENS4_14ComposedLayoutINS4_7SwizzleILi3ELi4ELi3EEENS4_18smem_ptr_flag_bitsILi8EEENSS_INS5_IJNSA_ILi8EEESG_EEENS5_IJSG_SC_EEEEEEEvNS4_8identityENS4_23SM90_TMA_LOAD_MULTICASTES19_vS1A_EENS_8epilogue10collective6detail29Sm90TmaWarpSpecializedAdapterINS1E_15DefaultEpilogueISI_SJ_SJ_NS1D_6thread17LinearCombinationISI_Li1EffLNS1I_9ScaleType4KindE0ELNS_15FloatRoundStyleE2ESI_EENS1_15EpilogueDefaultEEEEEvvEEEEvNT_6ParamsE,"",@"SHT_CUDA_INFO"
	.sectionflags	@""
	.align	4


	//----- nvinfo : EIATTR_CUDA_API_VERSION
	.align		4
        /*0000*/ 	.byte	0x04, 0x37
        /*0002*/ 	.short	(.L_18 - .L_17)
.L_17:
        /*0004*/ 	.word	0x00000082


	//----- nvinfo : EIATTR_KPARAM_INFO
	.align		4
.L_18:
        /*0008*/ 	.byte	0x04, 0x17
        /*000a*/ 	.short	(.L_20 - .L_19)
.L_19:
        /*000c*/ 	.word	0x00000000
        /*0010*/ 	.short	0x0000
        /*0012*/ 	.short	0x0070
        /*0014*/ 	.byte	0x00, 0xf0, 0x01, 0x10


	//----- nvinfo : EIATTR_SPARSE_MMA_MASK
	.align		4
.L_20:
        /*0018*/ 	.byte	0x03, 0x50
        /*001a*/ 	.short	0x0000


	//----- nvinfo : EIATTR_MAXREG_COUNT
	.align		4
        /*001c*/ 	.byte	0x03, 0x1b
        /*001e*/ 	.short	0x00a8


	//----- nvinfo : EIATTR_NUM_BARRIERS
	.align		4
        /*0020*/ 	.byte	0x02, 0x4c
        /*0022*/ 	.byte	0x01
	.zero		1


	//----- nvinfo : EIATTR_MERCURY_ISA_VERSION
	.align		4
        /*0024*/ 	.byte	0x03, 0x5f
        /*0026*/ 	.short	0x0101


	//----- nvinfo : EIATTR_INT_WARP_WIDE_INSTR_OFFSETS
	.align		4
        /*0028*/ 	.byte	0x04, 0x31
        /*002a*/ 	.short	(.L_22 - .L_21)


	//   ....[0]....
.L_21:
        /*002c*/ 	.word	0x000004a0


	//   ....[1]....
        /*0030*/ 	.word	0x000004d0


	//   ....[2]....
        /*0034*/ 	.word	0x00000650


	//   ....[3]....
        /*0038*/ 	.word	0x00002ef0


	//----- nvinfo : EIATTR_COOP_GROUP_MASK_REGIDS
	.align		4
.L_22:
        /*003c*/ 	.byte	0x04, 0x29
        /*003e*/ 	.short	(.L_24 - .L_23)


	//   ....[0]....
.L_23:
        /*0040*/ 	.word	0xffffffff


	//   ....[1]....
        /*0044*/ 	.word	0xffffffff


	//   ....[2]....
        /*0048*/ 	.word	0xffffffff


	//   ....[3]....
        /*004c*/ 	.word	0xffffffff


	//   ....[4]....
        /*0050*/ 	.word	0xffffffff


	//   ....[5]....
        /*0054*/ 	.word	0xffffffff


	//----- nvinfo : EIATTR_COOP_GROUP_INSTR_OFFSETS
	.align		4
.L_24:
        /*0058*/ 	.byte	0x04, 0x28
        /*005a*/ 	.short	(.L_26 - .L_25)


	//   ....[0]....
.L_25:
        /*005c*/ 	.word	0x00000060


	//   ....[1]....
        /*0060*/ 	.word	0x00000070


	//   ....[2]....
        /*0064*/ 	.word	0x00000130


	//   ....[3]....
        /*0068*/ 	.word	0x000002d0


	//   ....[4]....
        /*006c*/ 	.word	0x000007f0


	//   ....[5]....
        /*0070*/ 	.word	0x00001270


	//----- nvinfo : EIATTR_REG_RECONFIG
	.align		4
.L_26:
        /*0074*/ 	.byte	0x01, 0x54
	.zero		2


	//----- nvinfo : EIATTR_MBARRIER_INSTR_OFFSETS
	.align		4
        /*0078*/ 	.byte	0x04, 0x39
        /*007a*/ 	.short	(.L_28 - .L_27)


	//   ....[0]....
.L_27:
        /*007c*/ 	.word	0x00000230
        /*0080*/ 	.word	0x000000ff
        /*0084*/ 	.word	0x00000000
        /*0088*/ 	.short	0x0100
        /*008a*/ 	.byte	0x08
	.zero		1


	//   ....[1]....
        /*008c*/ 	.word	0x00000240
        /*0090*/ 	.word	0x000000ff
        /*0094*/ 	.word	0x00000020
        /*0098*/ 	.short	0x0100
        /*009a*/ 	.byte	0x08
	.zero		1


	//   ....[2]....
        /*009c*/ 	.word	0x00000250
        /*00a0*/ 	.word	0x000000ff
        /*00a4*/ 	.word	0x00000008
        /*00a8*/ 	.short	0x0100
        /*00aa*/ 	.byte	0x08
	.zero		1


	//   ....[3]....
        /*00ac*/ 	.word	0x00000260
        /*00b0*/ 	.word	0x000000ff
        /*00b4*/ 	.word	0x00000028
        /*00b8*/ 	.short	0x0100
        /*00ba*/ 	.byte	0x08
	.zero		1


	//   ....[4]....
        /*00bc*/ 	.word	0x00000270
        /*00c0*/ 	.word	0x000000ff
        /*00c4*/ 	.word	0x00000010
        /*00c8*/ 	.short	0x0100
        /*00ca*/ 	.byte	0x08
	.zero		1


	//   ....[5]....
        /*00cc*/ 	.word	0x00000280
        /*00d0*/ 	.word	0x000000ff
        /*00d4*/ 	.word	0x00000030
        /*00d8*/ 	.short	0x0100
        /*00da*/ 	.byte	0x08
	.zero		1


	//   ....[6]....
        /*00dc*/ 	.word	0x00000290
        /*00e0*/ 	.word	0x000000ff
        /*00e4*/ 	.word	0x00000018
        /*00e8*/ 	.short	0x0100
        /*00ea*/ 	.byte	0x08
	.zero		1


	//   ....[7]....
        /*00ec*/ 	.word	0x000002a0
        /*00f0*/ 	.word	0x000000ff
        /*00f4*/ 	.word	0x00000038
        /*00f8*/ 	.short	0x0100
        /*00fa*/ 	.byte	0x08
	.zero		1


	//   ....[8]....
        /*00fc*/ 	.word	0x000006e0
        /*0100*/ 	.word	0x000000ff
        /*0104*/ 	.word	0x00000050
        /*0108*/ 	.short	0x0100
        /*010a*/ 	.byte	0x06
	.zero		1


	//   ....[9]....
        /*010c*/ 	.word	0x00000780
        /*0110*/ 	.word	0x000000ff
        /*0114*/ 	.word	0x00000058
        /*0118*/ 	.short	0x0100
        /*011a*/ 	.byte	0x06
	.zero		1


	//   ....[10]....
        /*011c*/ 	.word	0x000017a0
        /*0120*/ 	.word	0x000000ff
        /*0124*/ 	.word	0x00000000
        /*0128*/ 	.short	0x010a
        /*012a*/ 	.byte	0x06
	.zero		1


	//   ....[11]....
        /*012c*/ 	.word	0x000017e0
        /*0130*/ 	.word	0x000000ff
        /*0134*/ 	.word	0x00000000
        /*0138*/ 	.short	0x010a
        /*013a*/ 	.byte	0x06
	.zero		1


	//   ....[12]....
        /*013c*/ 	.word	0x000021d0
        /*0140*/ 	.word	0x000000ff
        /*0144*/ 	.word	0x00000000
        /*0148*/ 	.short	0x010a
        /*014a*/ 	.byte	0x0c
	.zero		1


	//   ....[13]....
        /*014c*/ 	.word	0x00002210
        /*0150*/ 	.word	0x000000ff
        /*0154*/ 	.word	0x00000000
        /*0158*/ 	.short	0x010a
        /*015a*/ 	.byte	0x0c
	.zero		1


	//   ....[14]....
        /*015c*/ 	.word	0x00002900
        /*0160*/ 	.word	0x0000008c
        /*0164*/ 	.word	0x00000000
        /*0168*/ 	.short	0x0101
        /*016a*/ 	.byte	0x3f
	.zero		1


	//   ....[15]....
        /*016c*/ 	.word	0x00002f70
        /*0170*/ 	.word	0x0000000c
        /*0174*/ 	.word	0x00000000
        /*0178*/ 	.short	0x0101
        /*017a*/ 	.byte	0x3f
	.zero		1


	//   ....[16]....
        /*017c*/ 	.word	0x00008870
        /*0180*/ 	.word	0x00000013
        /*0184*/ 	.word	0x00000020
        /*0188*/ 	.short	0x010a
        /*018a*/ 	.byte	0x3f
	.zero		1


	//   ....[17]....
        /*018c*/ 	.word	0x00008c10
        /*0190*/ 	.word	0x00000006
        /*0194*/ 	.word	0x00000058
        /*0198*/ 	.short	0x0101
        /*019a*/ 	.byte	0x3f
	.zero		1


	//   ....[18]....
        /*019c*/ 	.word	0x00009310
        /*01a0*/ 	.word	0x00000005
        /*01a4*/ 	.word	0x00000000
        /*01a8*/ 	.short	0x010a
        /*01aa*/ 	.byte	0x3f
	.zero		1


	//   ....[19]....
        /*01ac*/ 	.word	0x00009390
        /*01b0*/ 	.word	0x00000007
        /*01b4*/ 	.word	0x00000000
        /*01b8*/ 	.short	0x010a
        /*01ba*/ 	.byte	0x3f
	.zero		1


	//   ....[20]....
        /*01bc*/ 	.word	0x00009420
        /*01c0*/ 	.word	0x00000006
        /*01c4*/ 	.word	0x00000000
        /*01c8*/ 	.short	0x010a
        /*01ca*/ 	.byte	0x3f
	.zero		1


	//   ....[21]....
        /*01cc*/ 	.word	0x000094b0
        /*01d0*/ 	.word	0x00000003
        /*01d4*/ 	.word	0x00000000
        /*01d8*/ 	.short	0x010a
        /*01da*/ 	.byte	0x3f
	.zero		1


	//   ....[22]....
        /*01dc*/ 	.word	0x00009520
        /*01e0*/ 	.word	0x0000000d
        /*01e4*/ 	.word	0x00000000
        /*01e8*/ 	.short	0x010a
        /*01ea*/ 	.byte	0x3f
	.zero		1


	//   ....[23]....
        /*01ec*/ 	.word	0x00009580
        /*01f0*/ 	.word	0x00000091
        /*01f4*/ 	.word	0x00000000
        /*01f8*/ 	.short	0x010a
        /*01fa*/ 	.byte	0x3f
	.zero		1


	//   ....[24]....
        /*01fc*/ 	.word	0x00009650
        /*0200*/ 	.word	0x00000013
        /*0204*/ 	.word	0x00000020
        /*0208*/ 	.short	0x010a
        /*020a*/ 	.byte	0x3f
	.zero		1


	//   ....[25]....
        /*020c*/ 	.word	0x00009720
        /*0210*/ 	.word	0x00000005
        /*0214*/ 	.word	0x00000000
        /*0218*/ 	.short	0x010a
        /*021a*/ 	.byte	0x3f
	.zero		1


	//   ....[26]....
        /*021c*/ 	.word	0x00009770
        /*0220*/ 	.word	0x00000007
        /*0224*/ 	.word	0x00000000
        /*0228*/ 	.short	0x010a
        /*022a*/ 	.byte	0x3f
	.zero		1


	//   ....[27]....
        /*022c*/ 	.word	0x000097c0
        /*0230*/ 	.word	0x00000006
        /*0234*/ 	.word	0x00000000
        /*0238*/ 	.short	0x010a
        /*023a*/ 	.byte	0x3f
	.zero		1


	//----- nvinfo : EIATTR_NUM_MBARRIERS
	.align		4
.L_28:
        /*023c*/ 	.byte	0x03, 0x38
        /*023e*/ 	.short	0x000a


	//----- nvinfo : EIATTR_EXIT_INSTR_OFFSETS
	.align		4
        /*0240*/ 	.byte	0x04, 0x1c
        /*0242*/ 	.short	(.L_30 - .L_29)


	//   ....[0]....
.L_29:
        /*0244*/ 	.word	0x00000950


	//   ....[1]....
        /*0248*/ 	.word	0x00001140


	//   ....[2]....
        /*024c*/ 	.word	0x00007f90


	//   ....[3]....
        /*0250*/ 	.word	0x000084f0


	//   ....[4]....
        /*0254*/ 	.word	0x00009500


	//----- nvinfo : EIATTR_MAX_THREADS
	.align		4
.L_30:
        /*0258*/ 	.byte	0x04, 0x05
        /*025a*/ 	.short	(.L_32 - .L_31)
.L_31:
        /*025c*/ 	.word	0x00000180
        /*0260*/ 	.word	0x00000001
        /*0264*/ 	.word	0x00000001


	//----- nvinfo : EIATTR_CRS_STACK_SIZE
	.align		4
.L_32:
        /*0268*/ 	.byte	0x04, 0x1e
        /*026a*/ 	.short	(.L_34 - .L_33)
.L_33:
        /*026c*/ 	.word	0x00000000


	//----- nvinfo : EIATTR_CBANK_PARAM_SIZE
	.align		4
.L_34:
        /*0270*/ 	.byte	0x03, 0x19
        /*0272*/ 	.short	0x0470


	//----- nvinfo : EIATTR_PARAM_CBANK
	.align		4
        /*0274*/ 	.byte	0x04, 0x0a
        /*0276*/ 	.short	(.L_36 - .L_35)
	.align		4
.L_35:
        /*0278*/ 	.word	index@(.nv.constant0._ZN7cutlass13device_kernelINS_4gemm6kernel13GemmUniversalIN4cute5tupleIJiiiiEEENS1_10collective13CollectiveMmaINS1_37MainloopSm90TmaGmmaWarpSpecializedFP8ILi4ENS5_IJNS4_1CILi2EEENSA_ILi1EEESC_EEENS1_35KernelTmaWarpSpecializedCooperativeEEENS5_IJNSA_ILi128EEESG_SG_EEENS_12float_e5m2_tENS5_IJlSC_lEEESI_SJ_NS4_8TiledMMAINS4_8MMA_AtomIJNS4_4SM904GMMA31MMA_64x128x32_F32E5M2E5M2_SS_TNILNSN_7ScaleInE1ELSP_1EEEEEENS4_6LayoutISD_NS5_IJSC_NSA_ILi0EEEST_EEEEENS5_IJNS4_10UnderscoreESW_SW_EEEEENS4_13SM90_TMA_LOADENS4_14ComposedLayoutINS4_7SwizzleILi3ELi4ELi3EEENS4_18smem_ptr_flag_bitsILi8EEENSS_INS5_IJNSA_ILi8EEESG_EEENS5_IJSG_SC_EEEEEEEvNS4_8identityENS4_23SM90_TMA_LOAD_MULTICASTES19_vS1A_EENS_8epilogue10collective6detail29Sm90TmaWarpSpecializedAdapterINS1E_15DefaultEpilogueISI_SJ_SJ_NS1D_6thread17LinearCombinationISI_Li1EffLNS1I_9ScaleType4KindE0ELNS_15FloatRoundStyleE2ESI_EENS1_15EpilogueDefaultEEEEEvvEEEEvNT_6ParamsE)
        /*027c*/ 	.short	0x0210
        /*027e*/ 	.short	0x0470


	//----- nvinfo : EIATTR_SW_WAR
	.align		4
.L_36:
        /*0280*/ 	.byte	0x04, 0x36
        /*0282*/ 	.short	(.L_38 - .L_37)
.L_37:
        /*0284*/ 	.word	0x00000008
.L_38:


//--------------------- .nv.callgraph             --------------------------
	.section	.nv.callgraph,"",@"SHT_CUDA_CALLGRAPH"
	.align	4
	.sectionentsize	8
	.align		4
        /*0000*/ 	.word	0x00000000
	.align		4
        /*0004*/ 	.word	0xffffffff
	.align		4
        /*0008*/ 	.word	0x00000000
	.align		4
        /*000c*/ 	.word	0xfffffffe
	.align		4
        /*0010*/ 	.word	0x00000000
	.align		4
        /*0014*/ 	.word	0xfffffffd
	.align		4
        /*0018*/ 	.word	0x00000000
	.align		4
        /*001c*/ 	.word	0xfffffffc


//--------------------- .nv.constant4             --------------------------
	.section	.nv.constant4,"a",@progbits
	.align	8
	.align		8
.nv.constant4:
        /*0000*/ 	.dword	_ZN39_INTERNAL_9b5e2293_4_k_cu_8aeae6a4_51624cuda3std3__45__cpo5beginE
	.align		8
        /*0008*/ 	.dword	_ZN39_INTERNAL_9b5e2293_4_k_cu_8aeae6a4_51624cuda3std3__45__cpo3endE
	.align		8
        /*0010*/ 	.dword	_ZN39_INTERNAL_9b5e2293_4_k_cu_8aeae6a4_51624cuda3std3__45__cpo6cbeginE
	.align		8
        /*0018*/ 	.dword	_ZN39_INTERNAL_9b5e2293_4_k_cu_8aeae6a4_51624cuda3std3__45__cpo4cendE
	.align		8
        /*0020*/ 	.dword	_ZN39_INTERNAL_9b5e2293_4_k_cu_8aeae6a4_51624cuda3std3__441_GLOBAL__N__9b5e2293_4_k_cu_8aeae6a4_51626ignoreE
	.align		8
        /*0028*/ 	.dword	_ZN39_INTERNAL_9b5e2293_4_k_cu_8aeae6a4_51624cuda3std3__419piecewise_constructE
	.align		8
        /*0030*/ 	.dword	_ZN39_INTERNAL_9b5e2293_4_k_cu_8aeae6a4_51624cuda3std3__48in_placeE
	.align		8
        /*0038*/ 	.dword	_ZN39_INTERNAL_9b5e2293_4_k_cu_8aeae6a4_51624cuda3std6ranges3__45__cpo4swapE
	.align		8
        /*0040*/ 	.dword	_ZN39_INTERNAL_9b5e2293_4_k_cu_8aeae6a4_51624cuda3std6ranges3__45__cpo9iter_moveE
	.align		8
        /*0048*/ 	.dword	_ZN39_INTERNAL_9b5e2293_4_k_cu_8aeae6a4_51624cute7productE
	.align		8
        /*0050*/ 	.dword	_ZN39_INTERNAL_9b5e2293_4_k_cu_8aeae6a4_51624cute1_E


//--------------------- .text._ZN7cutlass13device_kernelINS_4gemm6kernel13GemmUniversalIN4cute5tupleIJiiiiEEENS1_10collective13CollectiveMmaINS1_37MainloopSm90TmaGmmaWarpSpecializedFP8ILi4ENS5_IJNS4_1CILi2EEENSA_ILi1EEESC_EEENS1_35KernelTmaWarpSpecializedCooperativeEEENS5_IJNSA_ILi128EEESG_SG_EEENS_12float_e5m2_tENS5_IJlSC_lEEESI_SJ_NS4_8TiledMMAINS4_8MMA_AtomIJNS4_4SM904GMMA31MMA_64x128x32_F32E5M2E5M2_SS_TNILNSN_7ScaleInE1ELSP_1EEEEEENS4_6LayoutISD_NS5_IJSC_NSA_ILi0EEEST_EEEEENS5_IJNS4_10UnderscoreESW_SW_EEEEENS4_13SM90_TMA_LOADENS4_14ComposedLayoutINS4_7SwizzleILi3ELi4ELi3EEENS4_18smem_ptr_flag_bitsILi8EEENSS_INS5_IJNSA_ILi8EEESG_EEENS5_IJSG_SC_EEEEEEEvNS4_8identityENS4_23SM90_TMA_LOAD_MULTICASTES19_vS1A_EENS_8epilogue10collective6detail29Sm90TmaWarpSpecializedAdapterINS1E_15DefaultEpilogueISI_SJ_SJ_NS1D_6thread17LinearCombinationISI_Li1EffLNS1I_9ScaleType4KindE0ELNS_15FloatRoundStyleE2ESI_EENS1_15EpilogueDefaultEEEEEvvEEEEvNT_6ParamsE --------------------------
	.section	.text._ZN7cutlass13device_kernelINS_4gemm6kernel13GemmUniversalIN4cute5tupleIJiiiiEEENS1_10collective13CollectiveMmaINS1_37MainloopSm90TmaGmmaWarpSpecializedFP8ILi4ENS5_IJNS4_1CILi2EEENSA_ILi1EEESC_EEENS1_35KernelTmaWarpSpecializedCooperativeEEENS5_IJNSA_ILi128EEESG_SG_EEENS_12float_e5m2_tENS5_IJlSC_lEEESI_SJ_NS4_8TiledMMAINS4_8MMA_AtomIJNS4_4SM904GMMA31MMA_64x128x32_F32E5M2E5M2_SS_TNILNSN_7ScaleInE1ELSP_1EEEEEENS4_6LayoutISD_NS5_IJSC_NSA_ILi0EEEST_EEEEENS5_IJNS4_10UnderscoreESW_SW_EEEEENS4_13SM90_TMA_LOADENS4_14ComposedLayoutINS4_7SwizzleILi3ELi4ELi3EEENS4_18smem_ptr_flag_bitsILi8EEENSS_INS5_IJNSA_ILi8EEESG_EEENS5_IJSG_SC_EEEEEEEvNS4_8identityENS4_23SM90_TMA_LOAD_MULTICASTES19_vS1A_EENS_8epilogue10collective6detail29Sm90TmaWarpSpecializedAdapterINS1E_15DefaultEpilogueISI_SJ_SJ_NS1D_6thread17LinearCombinationISI_Li1EffLNS1I_9ScaleType4KindE0ELNS_15FloatRoundStyleE2ESI_EENS1_15EpilogueDefaultEEEEEvvEEEEvNT_6ParamsE,"ax",@progbits
	.align	128
.text._ZN7cutlass13device_kernelINS_4gemm6kernel13GemmUniversalIN4cute5tupleIJiiiiEEENS1_10collective13CollectiveMmaINS1_37MainloopSm90TmaGmmaWarpSpecializedFP8ILi4ENS5_IJNS4_1CILi2EEENSA_ILi1EEESC_EEENS1_35KernelTmaWarpSpecializedCooperativeEEENS5_IJNSA_ILi128EEESG_SG_EEENS_12float_e5m2_tENS5_IJlSC_lEEESI_SJ_NS4_8TiledMMAINS4_8MMA_AtomIJNS4_4SM904GMMA31MMA_64x128x32_F32E5M2E5M2_SS_TNILNSN_7ScaleInE1ELSP_1EEEEEENS4_6LayoutISD_NS5_IJSC_NSA_ILi0EEEST_EEEEENS5_IJNS4_10UnderscoreESW_SW_EEEEENS4_13SM90_TMA_LOADENS4_14ComposedLayoutINS4_7SwizzleILi3ELi4ELi3EEENS4_18smem_ptr_flag_bitsILi8EEENSS_INS5_IJNSA_ILi8EEESG_EEENS5_IJSG_SC_EEEEEEEvNS4_8identityENS4_23SM90_TMA_LOAD_MULTICASTES19_vS1A_EENS_8epilogue10collective6detail29Sm90TmaWarpSpecializedAdapterINS1E_15DefaultEpilogueISI_SJ_SJ_NS1D_6thread17LinearCombinationISI_Li1EffLNS1I_9ScaleType4KindE0ELNS_15FloatRoundStyleE2ESI_EENS1_15EpilogueDefaultEEEEEvvEEEEvNT_6ParamsE:
        .type           _ZN7cutlass13device_kernelINS_4gemm6kernel13GemmUniversalIN4cute5tupleIJiiiiEEENS1_10collective13CollectiveMmaINS1_37MainloopSm90TmaGmmaWarpSpecializedFP8ILi4ENS5_IJNS4_1CILi2EEENSA_ILi1EEESC_EEENS1_35KernelTmaWarpSpecializedCooperativeEEENS5_IJNSA_ILi128EEESG_SG_EEENS_12float_e5m2_tENS5_IJlSC_lEEESI_SJ_NS4_8TiledMMAINS4_8MMA_AtomIJNS4_4SM904GMMA31MMA_64x128x32_F32E5M2E5M2_SS_TNILNSN_7ScaleInE1ELSP_1EEEEEENS4_6LayoutISD_NS5_IJSC_NSA_ILi0EEEST_EEEEENS5_IJNS4_10UnderscoreESW_SW_EEEEENS4_13SM90_TMA_LOADENS4_14ComposedLayoutINS4_7SwizzleILi3ELi4ELi3EEENS4_18smem_ptr_flag_bitsILi8EEENSS_INS5_IJNSA_ILi8EEESG_EEENS5_IJSG_SC_EEEEEEEvNS4_8identityENS4_23SM90_TMA_LOAD_MULTICASTES19_vS1A_EENS_8epilogue10collective6detail29Sm90TmaWarpSpecializedAdapterINS1E_15DefaultEpilogueISI_SJ_SJ_NS1D_6thread17LinearCombinationISI_Li1EffLNS1I_9ScaleType4KindE0ELNS_15FloatRoundStyleE2ESI_EENS1_15EpilogueDefaultEEEEEvvEEEEvNT_6ParamsE,@function
        .size           _ZN7cutlass13device_kernelINS_4gemm6kernel13GemmUniversalIN4cute5tupleIJiiiiEEENS1_10collective13CollectiveMmaINS1_37MainloopSm90TmaGmmaWarpSpecializedFP8ILi4ENS5_IJNS4_1CILi2EEENSA_ILi1EEESC_EEENS1_35KernelTmaWarpSpecializedCooperativeEEENS5_IJNSA_ILi128EEESG_SG_EEENS_12float_e5m2_tENS5_IJlSC_lEEESI_SJ_NS4_8TiledMMAINS4_8MMA_AtomIJNS4_4SM904GMMA31MMA_64x128x32_F32E5M2E5M2_SS_TNILNSN_7ScaleInE1ELSP_1EEEEEENS4_6LayoutISD_NS5_IJSC_NSA_ILi0EEEST_EEEEENS5_IJNS4_10UnderscoreESW_SW_EEEEENS4_13SM90_TMA_LOADENS4_14ComposedLayoutINS4_7SwizzleILi3ELi4ELi3EEENS4_18smem_ptr_flag_bitsILi8EEENSS_INS5_IJNSA_ILi8EEESG_EEENS5_IJSG_SC_EEEEEEEvNS4_8identityENS4_23SM90_TMA_LOAD_MULTICASTES19_vS1A_EENS_8epilogue10collective6detail29Sm90TmaWarpSpecializedAdapterINS1E_15DefaultEpilogueISI_SJ_SJ_NS1D_6thread17LinearCombinationISI_Li1EffLNS1I_9ScaleType4KindE0ELNS_15FloatRoundStyleE2ESI_EENS1_15EpilogueDefaultEEEEEvvEEEEvNT_6ParamsE,(.L_x_204 - _ZN7cutlass13device_kernelINS_4gemm6kernel13GemmUniversalIN4cute5tupleIJiiiiEEENS1_10collective13CollectiveMmaINS1_37MainloopSm90TmaGmmaWarpSpecializedFP8ILi4ENS5_IJNS4_1CILi2EEENSA_ILi1EEESC_EEENS1_35KernelTmaWarpSpecializedCooperativeEEENS5_IJNSA_ILi128EEESG_SG_EEENS_12float_e5m2_tENS5_IJlSC_lEEESI_SJ_NS4_8TiledMMAINS4_8MMA_AtomIJNS4_4SM904GMMA31MMA_64x128x32_F32E5M2E5M2_SS_TNILNSN_7ScaleInE1ELSP_1EEEEEENS4_6LayoutISD_NS5_IJSC_NSA_ILi0EEEST_EEEEENS5_IJNS4_10UnderscoreESW_SW_EEEEENS4_13SM90_TMA_LOADENS4_14ComposedLayoutINS4_7SwizzleILi3ELi4ELi3EEENS4_18smem_ptr_flag_bitsILi8EEENSS_INS5_IJNSA_ILi8EEESG_EEENS5_IJSG_SC_EEEEEEEvNS4_8identityENS4_23SM90_TMA_LOAD_MULTICASTES19_vS1A_EENS_8epilogue10collective6detail29Sm90TmaWarpSpecializedAdapterINS1E_15DefaultEpilogueISI_SJ_SJ_NS1D_6thread17LinearCombinationISI_Li1EffLNS1I_9ScaleType4KindE0ELNS_15FloatRoundStyleE2ESI_EENS1_15EpilogueDefaultEEEEEvvEEEEvNT_6ParamsE)
        .other          _ZN7cutlass13device_kernelINS_4gemm6kernel13GemmUniversalIN4cute5tupleIJiiiiEEENS1_10collective13CollectiveMmaINS1_37MainloopSm90TmaGmmaWarpSpecializedFP8ILi4ENS5_IJNS4_1CILi2EEENSA_ILi1EEESC_EEENS1_35KernelTmaWarpSpecializedCooperativeEEENS5_IJNSA_ILi128EEESG_SG_EEENS_12float_e5m2_tENS5_IJlSC_lEEESI_SJ_NS4_8TiledMMAINS4_8MMA_AtomIJNS4_4SM904GMMA31MMA_64x128x32_F32E5M2E5M2_SS_TNILNSN_7ScaleInE1ELSP_1EEEEEENS4_6LayoutISD_NS5_IJSC_NSA_ILi0EEEST_EEEEENS5_IJNS4_10UnderscoreESW_SW_EEEEENS4_13SM90_TMA_LOADENS4_14ComposedLayoutINS4_7SwizzleILi3ELi4ELi3EEENS4_18smem_ptr_flag_bitsILi8EEENSS_INS5_IJNSA_ILi8EEESG_EEENS5_IJSG_SC_EEEEEEEvNS4_8identityENS4_23SM90_TMA_LOAD_MULTICASTES19_vS1A_EENS_8epilogue10collective6detail29Sm90TmaWarpSpecializedAdapterINS1E_15DefaultEpilogueISI_SJ_SJ_NS1D_6thread17LinearCombinationISI_Li1EffLNS1I_9ScaleType4KindE0ELNS_15FloatRoundStyleE2ESI_EENS1_15EpilogueDefaultEEEEEvvEEEEvNT_6ParamsE,@"STO_CUDA_ENTRY STV_DEFAULT"
_ZN7cutlass13device_kernelINS_4gemm6kernel13GemmUniversalIN4cute5tupleIJiiiiEEENS1_10collective13CollectiveMmaINS1_37MainloopSm90TmaGmmaWarpSpecializedFP8ILi4ENS5_IJNS4_1CILi2EEENSA_ILi1EEESC_EEENS1_35KernelTmaWarpSpecializedCooperativeEEENS5_IJNSA_ILi128EEESG_SG_EEENS_12float_e5m2_tENS5_IJlSC_lEEESI_SJ_NS4_8TiledMMAINS4_8MMA_AtomIJNS4_4SM904GMMA31MMA_64x128x32_F32E5M2E5M2_SS_TNILNSN_7ScaleInE1ELSP_1EEEEEENS4_6LayoutISD_NS5_IJSC_NSA_ILi0EEEST_EEEEENS5_IJNS4_10UnderscoreESW_SW_EEEEENS4_13SM90_TMA_LOADENS4_14ComposedLayoutINS4_7SwizzleILi3ELi4ELi3EEENS4_18smem_ptr_flag_bitsILi8EEENSS_INS5_IJNSA_ILi8EEESG_EEENS5_IJSG_SC_EEEEEEEvNS4_8identityENS4_23SM90_TMA_LOAD_MULTICASTES19_vS1A_EENS_8epilogue10collective6detail29Sm90TmaWarpSpecializedAdapterINS1E_15DefaultEpilogueISI_SJ_SJ_NS1D_6thread17LinearCombinationISI_Li1EffLNS1I_9ScaleType4KindE0ELNS_15FloatRoundStyleE2ESI_EENS1_15EpilogueDefaultEEEEEvvEEEEvNT_6ParamsE:
[----:B------:R-:W-:Y:S01]  /*0000*/  LDC R1, c[0x0][0x28] ;  /* 0x00000a00ff017b82 */ /* 0x000fe20000000800 */
[----:B------:R-:W0:Y:S01]  /*0010*/  S2R R0, SR_TID.X ;  /* 0x0000000000007919 */ /* 0x000e220000002100 */
[----:B------:R-:W-:Y:S01]  /*0020*/  ELECT P0, URZ, PT ;  /* 0x00000000003f782f */ /* 0x000fe20003800000 */
[----:B------:R-:W-:Y:S01]  /*0030*/  BSSY B0, `(.L_x_0) ;  /* 0x000000f000007945 */ /* 0x000fe20003800000 */
[--C-:B0-----:R-:W-:Y:S02]  /*0040*/  SHF.R.U32.HI R2, RZ, 0x5, R0.reuse ;  /* 0x00000005ff027819 */ /* 0x101fe40000011600 */
[----:B------:R-:W-:-:S03]  /*0050*/  SHF.R.U32.HI R3, RZ, 0x7, R0 ;  /* 0x00000007ff037819 */ /* 0x000fc60000011600 */
[----:B------:R-:W0:Y:S04]  /*0060*/  SHFL.IDX PT, R7, R2, RZ, 0x1f ;  /* 0x00001fff02077589 */ /* 0x000e2800000e0000 */
[----:B------:R-:W1:Y:S01]  /*0070*/  SHFL.IDX PT, R3, R3, RZ, 0x1f ;  /* 0x00001fff03037589 */ /* 0x000e6200000e0000 */
[----:B0-----:R-:W-:-:S13]  /*0080*/  ISETP.NE.OR P0, PT, R7, RZ, !P0 ;  /* 0x000000ff0700720c */ /* 0x001fda0004705670 */
[----:B-1----:R-:W-:Y:S05]  /*0090*/  @P0 BRA `(.L_x_1) ;  /* 0x0000000000200947 */ /* 0x002fea0003800000 */
[----:B------:R-:W-:Y:S02]  /*00a0*/  ULDC.64 UR4, c[0x0][0x198] ;  /* 0x0000660000047ab9 */ /* 0x000fe40000000a00 */
[----:B------:R-:W-:Y:S02]  /*00b0*/  UIADD3 UR6, UP0, UR4, 0xf0, URZ ;  /* 0x000000f004067890 */ /* 0x000fe4000ff1e03f */
[----:B------:R-:W-:Y:S02]  /*00c0*/  UIADD3 UR4, UP1, UR4, 0x1f0, URZ ;  /* 0x000001f004047890 */ /* 0x000fe4000ff3e03f */
[----:B------:R-:W-:Y:S02]  /*00d0*/  UIADD3.X UR7, URZ, UR5, URZ, UP0, !UPT ;  /* 0x000000053f077290 */ /* 0x000fe400087fe43f */
[----:B------:R-:W-:-:S07]  /*00e0*/  UIADD3.X UR5, URZ, UR5, URZ, UP1, !UPT ;  /* 0x000000053f057290 */ /* 0x000fce0008ffe43f */
[----:B------:R0:W-:Y:S02]  /*00f0*/  UTMACCTL.PF [UR6] ;  /* 0x00000000060079b9 */ /* 0x0001e40008040000 */
[----:B------:R0:W-:Y:S02]  /*0100*/  UTMACCTL.PF [UR4] ;  /* 0x00000000040079b9 */ /* 0x0001e40008040000 */
[----:B0-----:R-:W-:Y:S01]  /*0110*/  NOP ;  /* 0x0000000000007918 */ /* 0x001fe20000000000 */
.L_x_1:
[----:B------:R-:W-:Y:S05]  /*0120*/  BSYNC B0 ;  /* 0x0000000000007941 */ /* 0x000fea0003800000 */
.L_x_0:
[----:B------:R-:W0:Y:S02]  /*0130*/  SHFL.IDX PT, R4, R2, RZ, 0x1f ;  /* 0x00001fff02047589 */ /* 0x000e2400000e0000 */
[----:B0-----:R-:W-:-:S13]  /*0140*/  ISETP.NE.AND P0, PT, R4, RZ, PT ;  /* 0x000000ff0400720c */ /* 0x001fda0003f05270 */
[----:B------:R-:W-:Y:S05]  /*0150*/  @P0 BRA `(.L_x_2) ;  /* 0x0000000000580947 */ /* 0x000fea0003800000 */
[----:B------:R-:W0:Y:S01]  /*0160*/  S2UR UR8, SR_CgaCtaId ;  /* 0x00000000000879c3 */ /* 0x000e220000008800 */
[----:B------:R-:W-:Y:S01]  /*0170*/  UMOV UR4, 0x400 ;  /* 0x0000040000047882 */ /* 0x000fe20000000000 */
[----:B------:R-:W-:Y:S01]  /*0180*/  UMOV UR5, 0x1 ;  /* 0x0000000100057882 */ /* 0x000fe20000000000 */
[----:B------:R-:W-:Y:S01]  /*0190*/  UMOV UR6, 0x4 ;  /* 0x0000000400067882 */ /* 0x000fe20000000000 */
[----:B------:R-:W-:Y:S01]  /*01a0*/  ELECT P0, URZ, PT ;  /* 0x00000000003f782f */ /* 0x000fe20003800000 */
[----:B------:R-:W-:-:S04]  /*01b0*/  UIADD3 UR6, -UR6, 0x100000, URZ ;  /* 0x0010000006067890 */ /* 0x000fc8000fffe13f */
[----:B------:R-:W-:Y:S02]  /*01c0*/  USHF.L.U32 UR7, UR6, 0xb, URZ ;  /* 0x0000000b06077899 */ /* 0x000fe4000800063f */
[----:B------:R-:W-:Y:S02]  /*01d0*/  USHF.L.U32 UR6, UR6, 0x1, URZ ;  /* 0x0000000106067899 */ /* 0x000fe4000800063f */
[----:B0-----:R-:W-:Y:S02]  /*01e0*/  ULEA UR8, UR8, UR4, 0x18 ;  /* 0x0000000408087291 */ /* 0x001fe4000f8ec03f */
[----:B------:R-:W-:-:S04]  /*01f0*/  UIADD3 UR4, -UR5, 0x100000, URZ ;  /* 0x0010000005047890 */ /* 0x000fc8000fffe13f */
[----:B------:R-:W-:Y:S02]  /*0200*/  USHF.L.U32 UR5, UR4, 0xb, URZ ;  /* 0x0000000b04057899 */ /* 0x000fe4000800063f */
[----:B------:R-:W-:Y:S01]  /*0210*/  USHF.L.U32 UR4, UR4, 0x1, URZ ;  /* 0x0000000104047899 */ /* 0x000fe2000800063f */
[----:B------:R-:W0:Y:S11]  /*0220*/  FENCE.VIEW.ASYNC.S ;  /* 0x00000000000073c6 */ /* 0x000e360000000000 */
[----:B0-----:R0:W1:Y:S01]  /*0230*/  SYNCS.EXCH.64 URZ, [UR8], UR4 ;  /* 0x00000004083f75b2 */ /* 0x0010620008000100 */
[----:B------:R0:W2:Y:S01]  /*0240*/  SYNCS.EXCH.64 URZ, [UR8+0x20], UR6 ;  /* 0x00002006083f75b2 */ /* 0x0000a20008000100 */
[----:B------:R0:W3:Y:S01]  /*0250*/  SYNCS.EXCH.64 URZ, [UR8+0x8], UR4 ;  /* 0x00000804083f75b2 */ /* 0x0000e20008000100 */
[----:B------:R0:W4:Y:S01]  /*0260*/  SYNCS.EXCH.64 URZ, [UR8+0x28], UR6 ;  /* 0x00002806083f75b2 */ /* 0x0001220008000100 */
[----:B------:R0:W0:Y:S01]  /*0270*/  SYNCS.EXCH.64 URZ, [UR8+0x10], UR4 ;  /* 0x00001004083f75b2 */ /* 0x0000220008000100 */
[----:B------:R0:W0:Y:S01]  /*0280*/  SYNCS.EXCH.64 URZ, [UR8+0x30], UR6 ;  /* 0x00003006083f75b2 */ /* 0x0000220008000100 */
[----:B------:R0:W0:Y:S01]  /*0290*/  SYNCS.EXCH.64 URZ, [UR8+0x18], UR4 ;  /* 0x00001804083f75b2 */ /* 0x0000220008000100 */
[----:B------:R0:W0:Y:S01]  /*02a0*/  SYNCS.EXCH.64 URZ, [UR8+0x38], UR6 ;  /* 0x00003806083f75b2 */ /* 0x0000220008000100 */
[----:B------:R-:W-:Y:S01]  /*02b0*/  NOP ;  /* 0x0000000000007918 */ /* 0x000fe20000000000 */
.L_x_2:
[----:B------:R-:W-:Y:S01]  /*02c0*/  SHF.R.S32.HI R5, RZ, 0x1f, R0 ;  /* 0x0000001fff057819 */ /* 0x000fe20000011400 */
[----:B------:R-:W5:Y:S01]  /*02d0*/  SHFL.IDX PT, R2, R2, RZ, 0x1f ;  /* 0x00001fff02027589 */ /* 0x000f6200000e0000 */
[----:B0-----:R-:W0:Y:S01]  /*02e0*/  S2UR UR8, SR_CTAID.X ;  /* 0x00000000000879c3 */ /* 0x001e220000002500 */
[----:B------:R-:W-:Y:S02]  /*02f0*/  ELECT P0, URZ, PT ;  /* 0x00000000003f782f */ /* 0x000fe40003800000 */
[----:B------:R-:W-:Y:S01]  /*0300*/  LEA.HI R5, R5, R0, RZ, 0x7 ;  /* 0x0000000005057211 */ /* 0x000fe200078f38ff */
[----:B------:R-:W1:Y:S01]  /*0310*/  S2R R8, SR_CTAID.Y ;  /* 0x0000000000087919 */ /* 0x000e620000002600 */
[----:B------:R-:W-:Y:S01]  /*0320*/  SHF.R.S32.HI R11, RZ, 0x1f, R4 ;  /* 0x0000001fff0b7819 */ /* 0x000fe20000011404 */
[----:B------:R-:W-:Y:S01]  /*0330*/  ULDC UR4, c[0x0][0x150] ;  /* 0x0000540000047ab9 */ /* 0x000fe20000000800 */
[----:B------:R-:W-:Y:S01]  /*0340*/  LOP3.LUT R5, R5, 0xffffff80, RZ, 0xc0, !PT ;  /* 0xffffff8005057812 */ /* 0x000fe200078ec0ff */
[----:B------:R-:W-:Y:S01]  /*0350*/  VIADD R16, R3, 0xffffffff ;  /* 0xffffffff03107836 */ /* 0x000fe20000000000 */
[----:B------:R-:W-:Y:S01]  /*0360*/  LEA.HI R11, R11, R4, RZ, 0x2 ;  /* 0x000000040b0b7211 */ /* 0x000fe200078f10ff */
[----:B------:R-:W2:Y:S01]  /*0370*/  LDC R12, c[0x0][0x144] ;  /* 0x00005100ff0c7b82 */ /* 0x000ea20000000800 */
[----:B------:R-:W-:Y:S01]  /*0380*/  NOP ;  /* 0x0000000000007918 */ /* 0x000fe20000000000 */
[----:B------:R-:W-:Y:S01]  /*0390*/  IMAD.IADD R6, R0, 0x1, -R5 ;  /* 0x0000000100067824 */ /* 0x000fe200078e0a05 */
[----:B------:R-:W-:Y:S01]  /*03a0*/  LOP3.LUT R11, R11, 0x3ffffffc, RZ, 0xc0, !PT ;  /* 0x3ffffffc0b0b7812 */ /* 0x000fe200078ec0ff */
[----:B------:R-:W-:Y:S01]  /*03b0*/  NOP ;  /* 0x0000000000007918 */ /* 0x000fe20000000000 */
[----:B------:R-:W-:-:S02]  /*03c0*/  ISETP.NE.AND P4, PT, R3, RZ, PT ;  /* 0x000000ff0300720c */ /* 0x000fc40003f85270 */
[----:B------:R-:W-:Y:S01]  /*03d0*/  SHF.R.S32.HI R5, RZ, 0x1f, R6 ;  /* 0x0000001fff057819 */ /* 0x000fe20000011406 */
[----:B------:R-:W-:Y:S01]  /*03e0*/  IMAD.IADD R4, R4, 0x1, -R11 ;  /* 0x0000000104047824 */ /* 0x000fe200078e0a0b */
[----:B------:R-:W3:Y:S01]  /*03f0*/  LDC R14, c[0x0][0x140] ;  /* 0x00005000ff0e7b82 */ /* 0x000ee20000000800 */
[----:B------:R-:W-:Y:S02]  /*0400*/  ISETP.GE.U32.AND P6, PT, R16, 0x2, PT ;  /* 0x000000021000780c */ /* 0x000fe40003fc6070 */
[----:B------:R-:W-:Y:S02]  /*0410*/  LEA.HI R5, R5, R6, RZ, 0x3 ;  /* 0x0000000605057211 */ /* 0x000fe400078f18ff */
[----:B-----5:R-:W-:Y:S02]  /*0420*/  ISETP.NE.OR P0, PT, R2, RZ, !P0 ;  /* 0x000000ff0200720c */ /* 0x020fe40004705670 */
[--C-:B------:R-:W-:Y:S01]  /*0430*/  SHF.R.S32.HI R2, RZ, 0x3, R5.reuse ;  /* 0x00000003ff027819 */ /* 0x100fe20000011405 */
[----:B------:R-:W5:Y:S01]  /*0440*/  LDC R13, c[0x0][0x148] ;  /* 0x00005200ff0d7b82 */ /* 0x000f620000000800 */
[----:B------:R-:W-:-:S02]  /*0450*/  SHF.R.S32.HI R5, RZ, 0x1f, R5 ;  /* 0x0000001fff057819 */ /* 0x000fc40000011405 */
[----:B0-----:R-:W-:Y:S02]  /*0460*/  I2FP.F32.U32 R10, UR8 ;  /* 0x00000008000a7c45 */ /* 0x001fe40008201000 */
[----:B------:R-:W-:-:S03]  /*0470*/  LEA.HI R5, R5, R2, RZ, 0x2 ;  /* 0x0000000205057211 */ /* 0x000fc600078f10ff */
[----:B------:R-:W-:Y:S01]  /*0480*/  FMUL R10, R10, UR4 ;  /* 0x000000040a0a7c20 */ /* 0x000fe20008400000 */
[----:B------:R-:W-:Y:S01]  /*0490*/  LOP3.LUT R5, R5, 0xfffffffc, RZ, 0xc0, !PT ;  /* 0xfffffffc05057812 */ /* 0x000fe200078ec0ff */
[----:B------:R-:W-:Y:S01]  /*04a0*/  VOTEU.ALL UP0, P0 ;  /* 0x00000000003f7886 */ /* 0x000fe20000000000 */
[----:B-1----:R-:W-:Y:S01]  /*04b0*/  I2FP.F32.U32 R11, R8 ;  /* 0x00000008000b7245 */ /* 0x002fe20000201000 */
[----:B------:R-:W-:Y:S01]  /*04c0*/  ULDC UR4, c[0x0][0x154] ;  /* 0x0000550000047ab9 */ /* 0x000fe20000000800 */
[----:B------:R-:W-:Y:S01]  /*04d0*/  VOTEU.ALL UP1, P0 ;  /* 0x00000000003f7886 */ /* 0x000fe20000020000 */
[----:B------:R-:W0:Y:S01]  /*04e0*/  F2I.U32.TRUNC.NTZ R10, R10 ;  /* 0x0000000a000a7305 */ /* 0x000e22000020f000 */
[----:B------:R-:W-:Y:S01]  /*04f0*/  IMAD.IADD R5, R2, 0x1, -R5 ;  /* 0x0000000102057824 */ /* 0x000fe200078e0a05 */
[----:B------:R-:W1:Y:S01]  /*0500*/  @!UP0 S2UR UR7, SR_CgaCtaId ;  /* 0x00000000000789c3 */ /* 0x000e620000008800 */
[----:B------:R-:W-:Y:S01]  /*0510*/  @!UP0 UMOV UR6, 0x400 ;  /* 0x0000040000068882 */ /* 0x000fe20000000000 */
[----:B---3--:R-:W-:Y:S01]  /*0520*/  ISETP.EQ.U32.AND P3, PT, R14, 0x1, PT ;  /* 0x000000010e00780c */ /* 0x008fe20003f62070 */
[----:B------:R-:W-:-:S05]  /*0530*/  IMAD R5, R4, 0x4, R5 ;  /* 0x0000000404057824 */ /* 0x000fca00078e0205 */
[----:B------:R-:W-:-:S04]  /*0540*/  LEA.HI R2, R5, R5, RZ, 0x1 ;  /* 0x0000000505027211 */ /* 0x000fc800078f08ff */
[----:B------:R-:W-:Y:S01]  /*0550*/  LOP3.LUT R4, R2, 0xfffffffe, RZ, 0xc0, !PT ;  /* 0xfffffffe02047812 */ /* 0x000fe200078ec0ff */
[----:B0-----:R-:W-:Y:S02]  /*0560*/  IMAD.MOV R15, RZ, RZ, -R10 ;  /* 0x000000ffff0f7224 */ /* 0x001fe400078e0a0a */
[----:B------:R-:W-:Y:S01]  /*0570*/  FMUL R10, R11, UR4 ;  /* 0x000000040b0a7c20 */ /* 0x000fe20008400000 */
[----:B------:R-:W-:Y:S01]  /*0580*/  SHF.R.S32.HI R2, RZ, 0x1f, R7 ;  /* 0x0000001fff027819 */ /* 0x000fe20000011407 */
[----:B------:R-:W-:Y:S01]  /*0590*/  UMOV UR4, 0x20 ;  /* 0x0000002000047882 */ /* 0x000fe20000000000 */
[----:B--2---:R-:W-:Y:S01]  /*05a0*/  IMAD R12, R12, R15, UR8 ;  /* 0x000000080c0c7e24 */ /* 0x004fe2000f8e020f */
[----:B------:R-:W-:-:S04]  /*05b0*/  @!UP0 UIADD3 UR4, -UR4, 0x100000, URZ ;  /* 0x0010000004048890 */ /* 0x000fc8000fffe13f */
[----:B------:R-:W-:Y:S02]  /*05c0*/  @!UP0 USHF.L.U32 UR5, UR4, 0xb, URZ ;  /* 0x0000000b04058899 */ /* 0x000fe4000800063f */
[----:B------:R-:W-:Y:S01]  /*05d0*/  @!UP0 USHF.L.U32 UR4, UR4, 0x1, URZ ;  /* 0x0000000104048899 */ /* 0x000fe2000800063f */
[C---:B------:R-:W-:Y:S01]  /*05e0*/  IMAD.IADD R11, R5.reuse, 0x1, -R4 ;  /* 0x00000001050b7824 */ /* 0x040fe200078e0a04 */
[----:B------:R-:W0:Y:S01]  /*05f0*/  F2I.U32.TRUNC.NTZ R10, R10 ;  /* 0x0000000a000a7305 */ /* 0x000e22000020f000 */
[----:B------:R-:W-:Y:S01]  /*0600*/  LEA.HI R2, R2, R7, RZ, 0x2 ;  /* 0x0000000702027211 */ /* 0x000fe200078f10ff */
[----:B------:R-:W-:Y:S02]  /*0610*/  IMAD.SHL.U32 R4, R5, 0x4, RZ ;  /* 0x0000000405047824 */ /* 0x000fe400078e00ff */
[----:B------:R-:W-:Y:S01]  /*0620*/  ISETP.NE.AND P2, PT, R11, R12, PT ;  /* 0x0000000c0b00720c */ /* 0x000fe20003f45270 */
[----:B-1----:R-:W-:Y:S01]  /*0630*/  @!UP0 ULEA UR6, UR7, UR6, 0x18 ;  /* 0x0000000607068291 */ /* 0x002fe2000f8ec03f */
[----:B------:R-:W-:Y:S01]  /*0640*/  LOP3.LUT R2, R2, 0xfffffffc, RZ, 0xc0, !PT ;  /* 0xfffffffc02027812 */ /* 0x000fe200078ec0ff */
[----:B------:R-:W-:Y:S01]  /*0650*/  VOTEU.ALL UP0, P0 ;  /* 0x00000000003f7886 */ /* 0x000fe20000000000 */
[----:B------:R-:W-:-:S02]  /*0660*/  LOP3.LUT R5, R5, 0xc, R4, 0x78, !PT ;  /* 0x0000000c05057812 */ /* 0x000fc400078e7804 */
[----:B------:R-:W-:Y:S01]  /*0670*/  LOP3.LUT P0, RZ, R6, 0x7, RZ, 0xc0, !PT ;  /* 0x0000000706ff7812 */ /* 0x000fe2000780c0ff */
[----:B------:R-:W-:Y:S02]  /*0680*/  IMAD.IADD R7, R7, 0x1, -R2 ;  /* 0x0000000107077824 */ /* 0x000fe400078e0a02 */
[----:B------:R-:W-:Y:S01]  /*0690*/  IMAD.MOV.U32 R6, RZ, RZ, 0x1 ;  /* 0x00000001ff067424 */ /* 0x000fe200078e00ff */
[----:B------:R-:W-:Y:S01]  /*06a0*/  ISETP.LT.U32.AND P0, PT, R5, 0x2, !P0 ;  /* 0x000000020500780c */ /* 0x000fe20004701070 */
[----:B0-----:R-:W-:Y:S01]  /*06b0*/  IMAD.MOV R20, RZ, RZ, -R10 ;  /* 0x000000ffff147224 */ /* 0x001fe200078e0a0a */
[----:B------:R-:W-:Y:S01]  /*06c0*/  ISETP.NE.AND P1, PT, R7, 0x3, PT ;  /* 0x000000030700780c */ /* 0x000fe20003f25270 */
[----:B------:R-:W0:Y:S02]  /*06d0*/  FENCE.VIEW.ASYNC.S ;  /* 0x00000000000073c6 */ /* 0x000e240000000000 */
[----:B0-----:R0:W1:Y:S01]  /*06e0*/  @!UP0 SYNCS.EXCH.64 URZ, [UR6+0x50], UR4 ;  /* 0x00005004063f85b2 */ /* 0x0010620008000100 */
[----:B------:R-:W-:Y:S01]  /*06f0*/  @P2 LEA.HI R2, R5, R5, RZ, 0x1 ;  /* 0x0000000505022211 */ /* 0x000fe200078f08ff */
[----:B-----5:R-:W-:Y:S01]  /*0700*/  IMAD R11, R13, R20, R8 ;  /* 0x000000140d0b7224 */ /* 0x020fe200078e0208 */
[----:B------:R-:W-:-:S02]  /*0710*/  ISETP.EQ.OR P1, PT, R7, RZ, !P1 ;  /* 0x000000ff0700720c */ /* 0x000fc40004f22670 */
[----:B------:R-:W-:Y:S02]  /*0720*/  @P2 SHF.R.S32.HI R2, RZ, 0x1, R2 ;  /* 0x00000001ff022819 */ /* 0x000fe40000011402 */
[----:B------:R-:W-:Y:S02]  /*0730*/  ISETP.EQ.AND P1, PT, R3, RZ, P1 ;  /* 0x000000ff0300720c */ /* 0x000fe40000f22270 */
[----:B------:R-:W-:Y:S02]  /*0740*/  @P2 ISETP.NE.AND P5, PT, R2, R11, PT ;  /* 0x0000000b0200220c */ /* 0x000fe40003fa5270 */
[----:B------:R-:W-:Y:S02]  /*0750*/  SEL R3, RZ, 0x1, !P0 ;  /* 0x00000001ff037807 */ /* 0x000fe40004000000 */
[----:B------:R-:W-:Y:S02]  /*0760*/  @P2 SEL R6, RZ, 0x1, P5 ;  /* 0x00000001ff062807 */ /* 0x000fe40002800000 */
[----:B------:R-:W-:Y:S01]  /*0770*/  SEL R4, RZ, 0x1, !P1 ;  /* 0x00000001ff047807 */ /* 0x000fe20004800000 */
[----:B------:R0:W2:Y:S01]  /*0780*/  @!UP1 SYNCS.EXCH.64 URZ, [UR6+0x58], UR4 ;  /* 0x00005804063f95b2 */ /* 0x0000a20008000100 */
[----:B------:R-:W-:Y:S01]  /*0790*/  LOP3.LUT R6, R6, R3, RZ, 0xc0, !PT ;  /* 0x0000000306067212 */ /* 0x000fe200078ec0ff */
[----:B------:R-:W-:Y:S01]  /*07a0*/  NOP ;  /* 0x0000000000007918 */ /* 0x000fe20000000000 */
[----:B------:R-:W-:Y:S01]  /*07b0*/  SEL R4, R4, 0x2, P6 ;  /* 0x0000000204047807 */ /* 0x000fe20003000000 */
[----:B------:R-:W-:Y:S06]  /*07c0*/  @!P3 BRA `(.L_x_3) ;  /* 0x000000000008b947 */ /* 0x000fec0003800000 */
[----:B-12-4-:R-:W-:Y:S01]  /*07d0*/  UCGABAR_ARV ;  /* 0x00000000000079c7 */ /* 0x016fe20008000000 */
[----:B------:R-:W-:Y:S05]  /*07e0*/  BRA `(.L_x_4) ;  /* 0x0000000000047947 */ /* 0x000fea0003800000 */
.L_x_3:
[----:B-12-4-:R-:W-:Y:S01]  /*07f0*/  NOP ;  /* 0x0000000000007918 */ /* 0x016fe20000000000 */
.L_x_4:
[----:B------:R-:W1:Y:S01]  /*0800*/  LDC R2, c[0x0][0x65c] ;  /* 0x00019700ff027b82 */ /* 0x000e620000000800 */
[----:B------:R-:W-:Y:S01]  /*0810*/  IMAD.MOV.U32 R3, RZ, RZ, RZ ;  /* 0x000000ffff037224 */ /* 0x000fe200078e00ff */
[----:B-1----:R-:W-:Y:S01]  /*0820*/  ISETP.NE.AND P2, PT, R2, 0x1, PT ;  /* 0x000000010200780c */ /* 0x002fe20003f45270 */
[----:B------:R-:W-:-:S12]  /*0830*/  IMAD.U32 R2, RZ, RZ, UR8 ;  /* 0x00000008ff027e24 */ /* 0x000fd8000f8e00ff */
[----:B------:R-:W1:Y:S01]  /*0840*/  @P2 LDC R15, c[0x0][0x10] ;  /* 0x00000400ff0f2b82 */ /* 0x000e620000000800 */
[----:B------:R-:W-:Y:S02]  /*0850*/  @P2 IMAD.MOV.U32 R9, RZ, RZ, RZ ;  /* 0x000000ffff092224 */ /* 0x000fe400078e00ff */
[----:B------:R-:W-:-:S05]  /*0860*/  @P2 IMAD.MOV.U32 R17, RZ, RZ, RZ ;  /* 0x000000ffff112224 */ /* 0x000fca00078e00ff */
[----:B------:R-:W2:Y:S01]  /*0870*/  @!P2 LDC R11, c[0x0][0xc] ;  /* 0x00000300ff0bab82 */ /* 0x000ea20000000800 */
[----:B-1----:R-:W-:-:S04]  /*0880*/  @P2 IMAD.WIDE.U32 R14, R15, UR8, R8 ;  /* 0x000000080f0e2c25 */ /* 0x002fc8000f8e0008 */
[----:B--2---:R-:W-:-:S04]  /*0890*/  @!P2 IMAD.WIDE.U32 R10, R8, R11, R2 ;  /* 0x0000000b080aa225 */ /* 0x004fc800078e0002 */
[----:B------:R-:W-:Y:S02]  /*08a0*/  @P2 IMAD.MOV.U32 R2, RZ, RZ, R14 ;  /* 0x000000ffff022224 */ /* 0x000fe400078e000e */
[----:B------:R-:W-:Y:S02]  /*08b0*/  @P2 IMAD.IADD R3, R15, 0x1, R17 ;  /* 0x000000010f032824 */ /* 0x000fe400078e0211 */
[----:B------:R-:W-:Y:S02]  /*08c0*/  @!P2 IMAD.MOV.U32 R2, RZ, RZ, R10 ;  /* 0x000000ffff02a224 */ /* 0x000fe400078e000a */
[----:B------:R-:W-:Y:S01]  /*08d0*/  @!P2 IMAD.MOV.U32 R3, RZ, RZ, R11 ;  /* 0x000000ffff03a224 */ /* 0x000fe200078e000b */
[----:B------:R-:W-:Y:S06]  /*08e0*/  @!P3 BRA `(.L_x_5) ;  /* 0x00000000000cb947 */ /* 0x000fec0003800000 */
[----:B------:R-:W-:Y:S01]  /*08f0*/  UCGABAR_WAIT ;  /* 0x0000000000007dc7 */ /* 0x000fe20008000000 */
[----:B------:R-:W-:Y:S01]  /*0900*/  CCTL.IVALL ;  /* 0x00000000ff00798f */ /* 0x000fe20002000000 */
[----:B------:R-:W-:Y:S05]  /*0910*/  BRA `(.L_x_6) ;  /* 0x0000000000047947 */ /* 0x000fea0003800000 */
.L_x_5:
[----:B------:R-:W-:Y:S06]  /*0920*/  BAR.SYNC.DEFER_BLOCKING 0x0 ;  /* 0x0000000000007b1d */ /* 0x000fec0000010000 */
.L_x_6:
[----:B------:R-:W-:Y:S05]  /*0930*/  @!P4 BRA `(.L_x_7) ;  /* 0x000000740098c947 */ /* 0x000fea0003800000 */
[----:B------:R-:W-:-:S13]  /*0940*/  ISETP.GT.U32.AND P0, PT, R16, 0x1, PT ;  /* 0x000000011000780c */ /* 0x000fda0003f04070 */
[----:B0-----:R-:W-:Y:S05]  /*0950*/  @P0 EXIT ;  /* 0x000000000000094d */ /* 0x001fea0003800000 */
[----:B------:R-:W-:Y:S01]  /*0960*/  ULDC.64 UR4, c[0x0][0x650] ;  /* 0x0001940000047ab9 */ /* 0x000fe20000000a00 */
[----:B------:R-:W-:Y:S01]  /*0970*/  PRMT R14, RZ, 0x7610, R14 ;  /* 0x00007610ff0e7816 */ /* 0x000fe2000000000e */
[----:B------:R-:W-:Y:S01]  /*0980*/  IMAD.MOV.U32 R11, RZ, RZ, -0x1 ;  /* 0xffffffffff0b7424 */ /* 0x000fe200078e00ff */
[----:B------:R-:W-:Y:S01]  /*0990*/  ISETP.GE.U32.AND P0, PT, R2, UR4, PT ;  /* 0x0000000402007c0c */ /* 0x000fe2000bf06070 */
[----:B------:R-:W-:Y:S02]  /*09a0*/  IMAD.MOV.U32 R10, RZ, RZ, -0x1 ;  /* 0xffffffffff0a7424 */ /* 0x000fe400078e00ff */
[----:B------:R-:W-:Y:S01]  /*09b0*/  IMAD.MOV.U32 R7, RZ, RZ, -0x1 ;  /* 0xffffffffff077424 */ /* 0x000fe200078e00ff */
[----:B------:R-:W-:-:S13]  /*09c0*/  ISETP.GE.U32.AND.EX P0, PT, R3, UR5, PT, P0 ;  /* 0x0000000503007c0c */ /* 0x000fda000bf06100 */
[----:B------:R-:W-:Y:S05]  /*09d0*/  @P0 BRA `(.L_x_8) ;  /* 0x0000000400280947 */ /* 0x000fea0003800000 */
[----:B------:R-:W0:Y:S01]  /*09e0*/  LDC.64 R22, c[0x0][0x628] ;  /* 0x00018a00ff167b82 */ /* 0x000e220000000a00 */
[----:B------:R-:W-:Y:S02]  /*09f0*/  IMAD.MOV.U32 R10, RZ, RZ, R2 ;  /* 0x000000ffff0a7224 */ /* 0x000fe400078e0002 */
[----:B------:R-:W-:-:S05]  /*0a00*/  IMAD.MOV.U32 R11, RZ, RZ, R3 ;  /* 0x000000ffff0b7224 */ /* 0x000fca00078e0003 */
[----:B------:R-:W1:Y:S08]  /*0a10*/  LDC R18, c[0x0][0x630] ;  /* 0x00018c00ff127b82 */ /* 0x000e700000000800 */
[----:B------:R-:W2:Y:S01]  /*0a20*/  LDC.64 R24, c[0x0][0x620] ;  /* 0x00018800ff187b82 */ /* 0x000ea20000000a00 */
[----:B0-----:R-:W-:-:S04]  /*0a30*/  ISETP.NE.U32.AND P0, PT, R22, RZ, PT ;  /* 0x000000ff1600720c */ /* 0x001fc80003f05070 */
[----:B------:R-:W-:-:S13]  /*0a40*/  ISETP.NE.AND.EX P0, PT, R23, RZ, PT, P0 ;  /* 0x000000ff1700720c */ /* 0x000fda0003f05300 */
[----:B-12---:R-:W-:Y:S05]  /*0a50*/  @!P0 BRA `(.L_x_9) ;  /* 0x0000000000288947 */ /* 0x006fea0003800000 */
[----:B------:R-:W0:Y:S02]  /*0a60*/  LDC R7, c[0x0][0x634] ;  /* 0x00018d00ff077b82 */ /* 0x000e240000000800 */
[----:B0-----:R-:W-:-:S05]  /*0a70*/  IADD3 R7, P0, R2, R7, RZ ;  /* 0x0000000702077210 */ /* 0x001fca0007f1e0ff */
[----:B------:R-:W-:-:S04]  /*0a80*/  IMAD.X R19, RZ, RZ, R3, P0 ;  /* 0x000000ffff137224 */ /* 0x000fc800000e0603 */
[----:B------:R-:W-:-:S04]  /*0a90*/  IMAD.WIDE.U32 R10, R19, R22, RZ ;  /* 0x00000016130a7225 */ /* 0x000fc800078e00ff */
[----:B------:R-:W-:-:S04]  /*0aa0*/  IMAD.WIDE.U32 R14, P0, R7, R23, R10 ;  /* 0x00000017070e7225 */ /* 0x000fc8000780000a */
[----:B------:R-:W-:-:S04]  /*0ab0*/  IMAD.WIDE.U32 R10, R7, R22, RZ ;  /* 0x00000016070a7225 */ /* 0x000fc800078e00ff */
[----:B------:R-:W-:Y:S01]  /*0ac0*/  IMAD.X R17, RZ, RZ, RZ, P0 ;  /* 0x000000ffff117224 */ /* 0x000fe200000e06ff */
[----:B------:R-:W-:Y:S01]  /*0ad0*/  IADD3 RZ, P0, R11, R14, RZ ;  /* 0x0000000e0bff7210 */ /* 0x000fe20007f1e0ff */
[----:B------:R-:W-:-:S04]  /*0ae0*/  IMAD.MOV.U32 R16, RZ, RZ, R15 ;  /* 0x000000ffff107224 */ /* 0x000fc800078e000f */
[----:B------:R-:W-:-:S08]  /*0af0*/  IMAD.WIDE.U32.X R10, R19, R23, R16, P0 ;  /* 0x00000017130a7225 */ /* 0x000fd000000e0410 */
.L_x_9:
[----:B------:R-:W0:Y:S01]  /*0b00*/  LDC.64 R26, c[0x0][0x640] ;  /* 0x00019000ff1a7b82 */ /* 0x000e220000000a00 */
[--C-:B------:R-:W-:Y:S01]  /*0b10*/  SHF.R.U64 R28, R10, R18, R11.reuse ;  /* 0x000000120a1c7219 */ /* 0x100fe2000000120b */
[----:B------:R-:W-:Y:S01]  /*0b20*/  IMAD R29, R13, R20, R8 ;  /* 0x000000140d1d7224 */ /* 0x000fe200078e0208 */
[----:B------:R-:W-:Y:S01]  /*0b30*/  SHF.R.U32.HI R7, RZ, R18, R11 ;  /* 0x00000012ff077219 */ /* 0x000fe2000001160b */
[----:B------:R-:W-:Y:S01]  /*0b40*/  IMAD.MOV.U32 R23, RZ, RZ, 0x1 ;  /* 0x00000001ff177424 */ /* 0x000fe200078e00ff */
[----:B------:R-:W-:-:S03]  /*0b50*/  IADD3 R9, P0, RZ, -R28, RZ ;  /* 0x8000001cff097210 */ /* 0x000fc60007f1e0ff */
[----:B------:R-:W1:Y:S02]  /*0b60*/  LDC R16, c[0x0][0x618] ;  /* 0x00018600ff107b82 */ /* 0x000e640000000800 */
[----:B------:R-:W-:Y:S02]  /*0b70*/  IMAD.X R7, RZ, RZ, ~R7, P0 ;  /* 0x000000ffff077224 */ /* 0x000fe400000e0e07 */
[----:B------:R-:W-:-:S04]  /*0b80*/  IMAD.WIDE.U32 R10, R9, R24, R2 ;  /* 0x00000018090a7225 */ /* 0x000fc800078e0002 */
[----:B------:R-:W2:Y:S01]  /*0b90*/  LDC R15, c[0x0][0x608] ;  /* 0x00018200ff0f7b82 */ /* 0x000ea20000000800 */
[----:B------:R-:W-:-:S04]  /*0ba0*/  IMAD R14, R7, R24, RZ ;  /* 0x00000018070e7224 */ /* 0x000fc800078e02ff */
[----:B------:R-:W-:-:S03]  /*0bb0*/  IMAD R7, R9, R25, R14 ;  /* 0x0000001909077224 */ /* 0x000fc600078e020e */
[----:B------:R-:W3:Y:S01]  /*0bc0*/  LDC R22, c[0x0][0x658] ;  /* 0x00019600ff167b82 */ /* 0x000ee20000000800 */
[----:B------:R-:W-:Y:S01]  /*0bd0*/  IMAD.IADD R7, R11, 0x1, R7 ;  /* 0x000000010b077824 */ /* 0x000fe200078e0207 */
[----:B0-----:R-:W-:-:S04]  /*0be0*/  ISETP.NE.U32.AND P0, PT, R26, RZ, PT ;  /* 0x000000ff1a00720c */ /* 0x001fc80003f05070 */
[----:B------:R-:W-:Y:S02]  /*0bf0*/  ISETP.NE.AND.EX P0, PT, R27, RZ, PT, P0 ;  /* 0x000000ff1b00720c */ /* 0x000fe40003f05300 */
[----:B------:R-:W0:Y:S01]  /*0c00*/  LDC R18, c[0x0][0x600] ;  /* 0x00018000ff127b82 */ /* 0x000e220000000800 */
[-CC-:B-1----:R-:W-:Y:S02]  /*0c10*/  SHF.R.U64 R19, R10, R16.reuse, R7.reuse ;  /* 0x000000100a137219 */ /* 0x182fe40000001207 */
[----:B------:R-:W-:Y:S01]  /*0c20*/  SHF.R.U32.HI R10, RZ, R16, R7 ;  /* 0x00000010ff0a7219 */ /* 0x000fe20000011607 */
[----:B------:R-:W-:-:S04]  /*0c30*/  IMAD.MOV.U32 R7, RZ, RZ, -0x1 ;  /* 0xffffffffff077424 */ /* 0x000fc800078e00ff */
[----:B------:R-:W1:Y:S01]  /*0c40*/  LDC R21, c[0x0][0x648] ;  /* 0x00019200ff157b82 */ /* 0x000e620000000800 */
[-CC-:B--2---:R-:W-:Y:S02]  /*0c50*/  SHF.R.U64 R16, R19, R15.reuse, R10.reuse ;  /* 0x0000000f13107219 */ /* 0x184fe4000000120a */
[----:B------:R-:W-:-:S05]  /*0c60*/  SHF.R.U32.HI R9, RZ, R15, R10 ;  /* 0x0000000fff097219 */ /* 0x000fca000001160a */
[----:B------:R-:W2:Y:S01]  /*0c70*/  LDC R24, c[0x0][0x638] ;  /* 0x00018e00ff187b82 */ /* 0x000ea20000000800 */
[-CC-:B---3--:R-:W-:Y:S02]  /*0c80*/  SHF.R.U64 R20, R16, R22.reuse, R9.reuse ;  /* 0x0000001610147219 */ /* 0x188fe40000001209 */
[-C--:B------:R-:W-:Y:S02]  /*0c90*/  SHF.L.U32 R7, R7, R22.reuse, RZ ;  /* 0x0000001607077219 */ /* 0x080fe400000006ff */
[----:B------:R-:W-:Y:S01]  /*0ca0*/  SHF.R.U32.HI R9, RZ, R22, R9 ;  /* 0x00000016ff097219 */ /* 0x000fe20000011609 */
[----:B------:R-:W-:Y:S01]  /*0cb0*/  IMAD.MOV.U32 R8, RZ, RZ, R20 ;  /* 0x000000ffff087224 */ /* 0x000fe200078e0014 */
[----:B------:R-:W-:Y:S01]  /*0cc0*/  LOP3.LUT R13, RZ, R7, RZ, 0x33, !PT ;  /* 0x00000007ff0d7212 */ /* 0x000fe200078e33ff */
[----:B------:R-:W3:Y:S01]  /*0cd0*/  LDC R25, c[0x0][0x610] ;  /* 0x00018400ff197b82 */ /* 0x000ee20000000800 */
[----:B------:R-:W-:Y:S05]  /*0ce0*/  @!P0 BRA `(.L_x_10) ;  /* 0x0000000000288947 */ /* 0x000fea0003800000 */
[----:B------:R-:W4:Y:S02]  /*0cf0*/  LDC R7, c[0x0][0x64c] ;  /* 0x00019300ff077b82 */ /* 0x000f240000000800 */
[----:B----4-:R-:W-:-:S05]  /*0d00*/  IADD3 R7, P0, R20, R7, RZ ;  /* 0x0000000714077210 */ /* 0x010fca0007f1e0ff */
        /* <DEDUP_REMOVED lines=8> */
.L_x_10:
[----:B-1----:R-:W-:Y:S01]  /*0d90*/  SHF.R.U64 R9, R8, R21, R9 ;  /* 0x0000001508097219 */ /* 0x002fe20000001209 */
[----:B0-----:R-:W-:Y:S01]  /*0da0*/  VIADD R10, R18, 0xffffffff ;  /* 0xffffffff120a7836 */ /* 0x001fe20000000000 */
[----:B------:R-:W-:Y:S01]  /*0db0*/  SHF.L.U32 R7, R23, R22, RZ ;  /* 0x0000001617077219 */ /* 0x000fe200000006ff */
[----:B------:R-:W-:Y:S01]  /*0dc0*/  IMAD.MOV.U32 R14, RZ, RZ, 0x1 ;  /* 0x00000001ff0e7424 */ /* 0x000fe200078e00ff */
[----:B------:R-:W-:Y:S01]  /*0dd0*/  LOP3.LUT R8, R16, R13, RZ, 0xc0, !PT ;  /* 0x0000000d10087212 */ /* 0x000fe200078ec0ff */
[----:B------:R-:W-:Y:S01]  /*0de0*/  IMAD.MOV R11, RZ, RZ, -R9 ;  /* 0x000000ffff0b7224 */ /* 0x000fe200078e0a09 */
[----:B------:R-:W-:Y:S02]  /*0df0*/  SEL R12, R12, R29, !P2 ;  /* 0x0000001d0c0c7207 */ /* 0x000fe40005000000 */
[----:B------:R-:W-:Y:S01]  /*0e00*/  LOP3.LUT R10, R19, R10, RZ, 0xc0, !PT ;  /* 0x0000000a130a7212 */ /* 0x000fe200078ec0ff */
[----:B------:R-:W-:Y:S02]  /*0e10*/  IMAD R9, R7, R9, R8 ;  /* 0x0000000907097224 */ /* 0x000fe400078e0208 */
[----:B--2---:R-:W-:-:S02]  /*0e20*/  IMAD R7, R11, R24, R20 ;  /* 0x000000180b077224 */ /* 0x004fc400078e0214 */
[----:B---3--:R-:W-:Y:S02]  /*0e30*/  IMAD R12, R9, R25, R12 ;  /* 0x00000019090c7224 */ /* 0x008fe400078e020c */
[----:B------:R-:W-:-:S05]  /*0e40*/  IMAD R7, R7, R18, R10 ;  /* 0x0000001207077224 */ /* 0x000fca00078e020a */
[----:B------:R-:W-:Y:S02]  /*0e50*/  SEL R10, R7, R12, !P2 ;  /* 0x0000000c070a7207 */ /* 0x000fe40005000000 */
[----:B------:R-:W-:Y:S01]  /*0e60*/  SEL R11, R12, R7, !P2 ;  /* 0x000000070c0b7207 */ /* 0x000fe20005000000 */
[----:B------:R-:W-:-:S07]  /*0e70*/  IMAD.MOV.U32 R7, RZ, RZ, R28 ;  /* 0x000000ffff077224 */ /* 0x000fce00078e001c */
.L_x_8:
[----:B------:R-:W-:-:S08]  /*0e80*/  NOP ;  /* 0x0000000000007918 */ /* 0x000fd00000000000 */
[----:B------:R-:W0:Y:S02]  /*0e90*/  USETMAXREG.TRY_ALLOC.CTAPOOL UP0, 0xe8 ;  /* 0x000000e8000079c8 */ /* 0x000e240008000600 */
[----:B0-----:R-:W-:-:S13]  /*0ea0*/  PLOP3.LUT P0, PT, PT, PT, UP0, 0x80, 0x0 ;  /* 0x000000000000781c */ /* 0x001fda0003f0f008 */
[----:B------:R-:W-:Y:S05]  /*0eb0*/  @!P0 BRA `(.L_x_8) ;  /* 0xfffffffc00f08947 */ /* 0x000fea000383ffff */
[----:B------:R-:W-:Y:S01]  /*0ec0*/  ULDC.64 UR4, c[0x0][0x598] ;  /* 0x0001660000047ab9 */ /* 0x000fe20000000a00 */
[----:B------:R-:W-:Y:S01]  /*0ed0*/  ULDC.64 UR16, c[0x0][0x208] ;  /* 0x0000820000107ab9 */ /* 0x000fe20000000a00 */
[----:B------:R-:W-:-:S04]  /*0ee0*/  ISETP.NE.U32.AND P0, PT, RZ, UR4, PT ;  /* 0x00000004ff007c0c */ /* 0x000fc8000bf05070 */
[----:B------:R-:W-:-:S13]  /*0ef0*/  ISETP.NE.AND.EX P0, PT, RZ, UR5, PT, P0 ;  /* 0x00000005ff007c0c */ /* 0x000fda000bf05300 */
[----:B------:R-:W-:Y:S05]  /*0f00*/  @!P0 BRA `(.L_x_11) ;  /* 0x00000000001c8947 */ /* 0x000fea0003800000 */
[----:B------:R-:W0:Y:S02]  /*0f10*/  LDC.64 R8, c[0x0][0x598] ;  /* 0x00016600ff087b82 */ /* 0x000e240000000a00 */
[----:B0-----:R-:W2:Y:S02]  /*0f20*/  LDG.E.64 R8, desc[UR16][R8.64] ;  /* 0x0000001008087981 */ /* 0x001ea4000c1e1b00 */
[----:B--2---:R-:W-:-:S04]  /*0f30*/  ISETP.NE.U32.AND P0, PT, R8, RZ, PT ;  /* 0x000000ff0800720c */ /* 0x004fc80003f05070 */
[----:B------:R-:W-:-:S13]  /*0f40*/  ISETP.NE.AND.EX P0, PT, R9, RZ, PT, P0 ;  /* 0x000000ff0900720c */ /* 0x000fda0003f05300 */
[----:B------:R-:W-:Y:S05]  /*0f50*/  @!P0 BRA `(.L_x_11) ;  /* 0x0000000000088947 */ /* 0x000fea0003800000 */
[----:B------:R0:W5:Y:S01]  /*0f60*/  LD.E R8, desc[UR16][R8.64] ;  /* 0x0000001008087980 */ /* 0x000162000c101900 */
[----:B------:R-:W-:Y:S05]  /*0f70*/  BRA `(.L_x_12) ;  /* 0x0000000000207947 */ /* 0x000fea0003800000 */
.L_x_11:
[----:B------:R-:W-:Y:S02]  /*0f80*/  ULDC.64 UR4, c[0x0][0x588] ;  /* 0x0001620000047ab9 */ /* 0x000fe40000000a00 */
[----:B------:R-:W-:-:S04]  /*0f90*/  ISETP.NE.U32.AND P0, PT, RZ, UR4, PT ;  /* 0x00000004ff007c0c */ /* 0x000fc8000bf05070 */
[----:B------:R-:W-:-:S13]  /*0fa0*/  ISETP.NE.AND.EX P0, PT, RZ, UR5, PT, P0 ;  /* 0x00000005ff007c0c */ /* 0x000fda000bf05300 */
[----:B------:R-:W-:Y:S05]  /*0fb0*/  @!P0 BRA `(.L_x_13) ;  /* 0x00000000000c8947 */ /* 0x000fea0003800000 */
[----:B------:R-:W0:Y:S02]  /*0fc0*/  LDC.64 R8, c[0x0][0x588] ;  /* 0x00016200ff087b82 */ /* 0x000e240000000a00 */
[----:B0-----:R1:W5:Y:S01]  /*0fd0*/  LDG.E R8, desc[UR16][R8.64] ;  /* 0x0000001008087981 */ /* 0x001362000c1e1900 */
[----:B------:R-:W-:Y:S05]  /*0fe0*/  BRA `(.L_x_12) ;  /* 0x0000000000047947 */ /* 0x000fea0003800000 */
.L_x_13:
[----:B------:R-:W2:Y:S02]  /*0ff0*/  LDC R8, c[0x0][0x580] ;  /* 0x00016000ff087b82 */ /* 0x000ea40000000800 */
.L_x_12:
[----:B------:R-:W-:Y:S02]  /*1000*/  ULDC.64 UR4, c[0x0][0x5a0] ;  /* 0x0001680000047ab9 */ /* 0x000fe40000000a00 */
[----:B------:R-:W-:-:S04]  /*1010*/  ISETP.NE.U32.AND P0, PT, RZ, UR4, PT ;  /* 0x00000004ff007c0c */ /* 0x000fc8000bf05070 */
[----:B------:R-:W-:-:S13]  /*1020*/  ISETP.NE.AND.EX P0, PT, RZ, UR5, PT, P0 ;  /* 0x00000005ff007c0c */ /* 0x000fda000bf05300 */
[----:B------:R-:W-:Y:S05]  /*1030*/  @!P0 BRA `(.L_x_14) ;  /* 0x00000000001c8947 */ /* 0x000fea0003800000 */
[----:B------:R-:W3:Y:S02]  /*1040*/  LDC.64 R12, c[0x0][0x5a0] ;  /* 0x00016800ff0c7b82 */ /* 0x000ee40000000a00 */
[----:B---3--:R-:W3:Y:S02]  /*1050*/  LDG.E.64 R12, desc[UR16][R12.64] ;  /* 0x000000100c0c7981 */ /* 0x008ee4000c1e1b00 */
[----:B---3--:R-:W-:-:S04]  /*1060*/  ISETP.NE.U32.AND P0, PT, R12, RZ, PT ;  /* 0x000000ff0c00720c */ /* 0x008fc80003f05070 */
[----:B------:R-:W-:-:S13]  /*1070*/  ISETP.NE.AND.EX P0, PT, R13, RZ, PT, P0 ;  /* 0x000000ff0d00720c */ /* 0x000fda0003f05300 */
[----:B------:R-:W-:Y:S05]  /*1080*/  @!P0 BRA `(.L_x_14) ;  /* 0x0000000000088947 */ /* 0x000fea0003800000 */
[----:B01----:R0:W5:Y:S01]  /*1090*/  LD.E R9, desc[UR16][R12.64] ;  /* 0x000000100c097980 */ /* 0x003162000c101900 */
[----:B------:R-:W-:Y:S05]  /*10a0*/  BRA `(.L_x_15) ;  /* 0x0000000000207947 */ /* 0x000fea0003800000 */
.L_x_14:
[----:B------:R-:W-:Y:S02]  /*10b0*/  ULDC.64 UR4, c[0x0][0x590] ;  /* 0x0001640000047ab9 */ /* 0x000fe40000000a00 */
[----:B------:R-:W-:-:S04]  /*10c0*/  ISETP.NE.U32.AND P0, PT, RZ, UR4, PT ;  /* 0x00000004ff007c0c */ /* 0x000fc8000bf05070 */
[----:B------:R-:W-:-:S13]  /*10d0*/  ISETP.NE.AND.EX P0, PT, RZ, UR5, PT, P0 ;  /* 0x00000005ff007c0c */ /* 0x000fda000bf05300 */
[----:B------:R-:W-:Y:S05]  /*10e0*/  @!P0 BRA `(.L_x_16) ;  /* 0x00000000000c8947 */ /* 0x000fea0003800000 */
[----:B------:R-:W0:Y:S02]  /*10f0*/  LDC.64 R12, c[0x0][0x590] ;  /* 0x00016400ff0c7b82 */ /* 0x000e240000000a00 */
[----:B01----:R1:W5:Y:S01]  /*1100*/  LDG.E R9, desc[UR16][R12.64] ;  /* 0x000000100c097981 */ /* 0x003362000c1e1900 */
[----:B------:R-:W-:Y:S05]  /*1110*/  BRA `(.L_x_15) ;  /* 0x0000000000047947 */ /* 0x000fea0003800000 */
.L_x_16:
[----:B01----:R-:W3:Y:S02]  /*1120*/  LDC R9, c[0x0][0x584] ;  /* 0x00016100ff097b82 */ /* 0x003ee40000000800 */
.L_x_15:
[----:B------:R-:W-:-:S13]  /*1130*/  LOP3.LUT P0, RZ, R14, 0xff, RZ, 0xc0, !PT ;  /* 0x000000ff0eff7812 */ /* 0x000fda000780c0ff */
[----:B------:R-:W-:Y:S05]  /*1140*/  @!P0 EXIT ;  /* 0x000000000000894d */ /* 0x000fea0003800000 */
[----:B------:R-:W-:Y:S01]  /*1150*/  ULDC UR4, c[0x0][0x28c] ;  /* 0x0000a30000047ab9 */ /* 0x000fe20000000800 */
[----:B------:R-:W-:Y:S01]  /*1160*/  LOP3.LUT R142, R4, 0x1, RZ, 0xfc, !PT ;  /* 0x00000001048e7812 */ /* 0x000fe200078efcff */
[----:B------:R-:W-:-:S04]  /*1170*/  UIADD3 UR4, UR4, 0x7f, URZ ;  /* 0x0000007f04047890 */ /* 0x000fc8000fffe03f */
[----:B------:R-:W-:-:S04]  /*1180*/  USHF.R.S32.HI UR5, URZ, 0x1f, UR4 ;  /* 0x0000001f3f057899 */ /* 0x000fc80008011404 */
[----:B------:R-:W-:-:S03]  /*1190*/  ULEA.HI UR5, UR5, UR4, URZ, 0x7 ;  /* 0x0000000405057291 */ /* 0x000fc6000f8f383f */
[----:B------:R-:W-:Y:S01]  /*11a0*/  UMOV UR4, URZ ;  /* 0x0000003f00047c82 */ /* 0x000fe20008000000 */
[----:B------:R-:W-:-:S03]  /*11b0*/  USHF.R.S32.HI UR9, URZ, 0x7, UR5 ;  /* 0x000000073f097899 */ /* 0x000fc60008011405 */
[----:B------:R-:W-:-:S09]  /*11c0*/  UMOV UR5, URZ ;  /* 0x0000003f00057c82 */ /* 0x000fd20008000000 */
.L_x_169:
[----:B01----:R-:W-:Y:S01]  /*11d0*/  LOP3.LUT R12, R0, 0x80, RZ, 0xc0, !PT ;  /* 0x00000080000c7812 */ /* 0x003fe200078ec0ff */
[----:B------:R-:W0:Y:S01]  /*11e0*/  S2UR UR13, SR_CgaCtaId ;  /* 0x00000000000d79c3 */ /* 0x000e220000008800 */
[----:B------:R-:W-:Y:S01]  /*11f0*/  UMOV UR12, 0x400 ;  /* 0x00000400000c7882 */ /* 0x000fe20000000000 */
[----:B------:R-:W-:Y:S01]  /*1200*/  UMOV UR6, URZ ;  /* 0x0000003f00067c82 */ /* 0x000fe20008000000 */
[----:B------:R-:W-:Y:S01]  /*1210*/  SHF.R.U32.HI R12, RZ, 0x7, R12 ;  /* 0x00000007ff0c7819 */ /* 0x000fe2000001160c */
[----:B------:R-:W-:Y:S01]  /*1220*/  UMOV UR7, URZ ;  /* 0x0000003f00077c82 */ /* 0x000fe20008000000 */
[----:B------:R-:W-:Y:S01]  /*1230*/  UMOV UR18, UR5 ;  /* 0x0000000500127c82 */ /* 0x000fe20008000000 */
[----:B------:R-:W-:Y:S02]  /*1240*/  CS2R R16, SRZ ;  /* 0x0000000000107805 */ /* 0x000fe4000001ff00 */
[----:B------:R-:W-:Y:S01]  /*1250*/  CS2R R14, SRZ ;  /* 0x00000000000e7805 */ /* 0x000fe2000001ff00 */
[----:B------:R-:W1:Y:S01]  /*1260*/  LDC R13, c[0x0][0x28c] ;  /* 0x0000a300ff0d7b82 */ /* 0x000e620000000800 */
[----:B------:R-:W4:Y:S01]  /*1270*/  SHFL.IDX PT, R12, R12, RZ, 0x1f ;  /* 0x00001fff0c0c7589 */ /* 0x000f2200000e0000 */
[----:B------:R-:W-:-:S02]  /*1280*/  CS2R R18, SRZ ;  /* 0x0000000000127805 */ /* 0x000fc4000001ff00 */
[----:B------:R-:W-:Y:S02]  /*1290*/  CS2R R20, SRZ ;  /* 0x0000000000147805 */ /* 0x000fe4000001ff00 */
[----:B------:R-:W-:Y:S02]  /*12a0*/  CS2R R22, SRZ ;  /* 0x0000000000167805 */ /* 0x000fe4000001ff00 */
[----:B------:R-:W-:Y:S02]  /*12b0*/  CS2R R88, SRZ ;  /* 0x0000000000587805 */ /* 0x000fe4000001ff00 */
[----:B------:R-:W-:Y:S02]  /*12c0*/  CS2R R90, SRZ ;  /* 0x00000000005a7805 */ /* 0x000fe4000001ff00 */
[----:B------:R-:W-:Y:S02]  /*12d0*/  CS2R R94, SRZ ;  /* 0x00000000005e7805 */ /* 0x000fe4000001ff00 */
        /* <DEDUP_REMOVED lines=16> */
[----:B-1----:R-:W-:Y:S02]  /*13e0*/  ISETP.GE.AND P0, PT, R13, 0x1, PT ;  /* 0x000000010d00780c */ /* 0x002fe40003f06270 */
[----:B------:R-:W-:Y:S02]  /*13f0*/  CS2R R126, SRZ ;  /* 0x00000000007e7805 */ /* 0x000fe4000001ff00 */
[----:B----4-:R-:W-:-:S02]  /*1400*/  R2UR UR8, R12 ;  /* 0x000000000c0872ca */ /* 0x010fc400000e0000 */
[----:B------:R-:W-:Y:S02]  /*1410*/  CS2R R128, SRZ ;  /* 0x0000000000807805 */ /* 0x000fe4000001ff00 */
[----:B------:R-:W-:Y:S02]  /*1420*/  CS2R R130, SRZ ;  /* 0x0000000000827805 */ /* 0x000fe4000001ff00 */
[----:B------:R-:W-:Y:S02]  /*1430*/  CS2R R132, SRZ ;  /* 0x0000000000847805 */ /* 0x000fe4000001ff00 */
[----:B------:R-:W-:Y:S02]  /*1440*/  CS2R R134, SRZ ;  /* 0x0000000000867805 */ /* 0x000fe4000001ff00 */
[----:B------:R-:W-:Y:S02]  /*1450*/  CS2R R136, SRZ ;  /* 0x0000000000887805 */ /* 0x000fe4000001ff00 */
[----:B------:R-:W-:Y:S01]  /*1460*/  CS2R R138, SRZ ;  /* 0x00000000008a7805 */ /* 0x000fe2000001ff00 */
[----:B------:R-:W-:Y:S01]  /*1470*/  IMAD.MOV.U32 R141, RZ, RZ, RZ ;  /* 0x000000ffff8d7224 */ /* 0x000fe200078e00ff */
[----:B------:R-:W-:Y:S01]  /*1480*/  CS2R R24, SRZ ;  /* 0x0000000000187805 */ /* 0x000fe2000001ff00 */
[----:B------:R-:W-:Y:S01]  /*1490*/  IMAD.MOV.U32 R143, RZ, RZ, RZ ;  /* 0x000000ffff8f7224 */ /* 0x000fe200078e00ff */
[----:B---3--:R-:W-:Y:S01]  /*14a0*/  CS2R R26, SRZ ;  /* 0x00000000001a7805 */ /* 0x008fe2000001ff00 */
[----:B------:R-:W-:Y:S01]  /*14b0*/  IMAD.U32 R144, RZ, RZ, UR4 ;  /* 0x00000004ff907e24 */ /* 0x000fe2000f8e00ff */
[----:B------:R-:W-:Y:S01]  /*14c0*/  CS2R R28, SRZ ;  /* 0x00000000001c7805 */ /* 0x000fe2000001ff00 */
[----:B------:R-:W-:Y:S01]  /*14d0*/  ULEA.HI UR10, UR8, UR8, URZ, 0x1 ;  /* 0x00000008080a7291 */ /* 0x000fe2000f8f083f */
[----:B------:R-:W-:-:S02]  /*14e0*/  CS2R R30, SRZ ;  /* 0x00000000001e7805 */ /* 0x000fc4000001ff00 */
[----:B------:R-:W-:Y:S02]  /*14f0*/  CS2R R32, SRZ ;  /* 0x0000000000207805 */ /* 0x000fe4000001ff00 */
[----:B------:R-:W-:Y:S01]  /*1500*/  CS2R R34, SRZ ;  /* 0x0000000000227805 */ /* 0x000fe2000001ff00 */
[----:B------:R-:W-:Y:S01]  /*1510*/  ULOP3.LUT UR11, UR10, 0x7fffe, URZ, 0xc0, !UPT ;  /* 0x0007fffe0a0b7892 */ /* 0x000fe2000f8ec03f */
[----:B------:R-:W-:Y:S01]  /*1520*/  CS2R R36, SRZ ;  /* 0x0000000000247805 */ /* 0x000fe2000001ff00 */
[----:B0-----:R-:W-:Y:S01]  /*1530*/  ULEA UR10, UR13, UR12, 0x18 ;  /* 0x0000000c0d0a7291 */ /* 0x001fe2000f8ec03f */
[----:B------:R-:W-:Y:S01]  /*1540*/  CS2R R38, SRZ ;  /* 0x0000000000267805 */ /* 0x000fe2000001ff00 */
[----:B------:R-:W-:Y:S01]  /*1550*/  UIADD3 UR11, UR8, -UR11, URZ ;  /* 0x8000000b080b7290 */ /* 0x000fe2000fffe03f */
[----:B------:R-:W-:Y:S02]  /*1560*/  CS2R R40, SRZ ;  /* 0x0000000000287805 */ /* 0x000fe4000001ff00 */
[----:B------:R-:W-:Y:S01]  /*1570*/  CS2R R42, SRZ ;  /* 0x00000000002a7805 */ /* 0x000fe2000001ff00 */
[----:B------:R-:W-:Y:S01]  /*1580*/  UMOV UR8, URZ ;  /* 0x0000003f00087c82 */ /* 0x000fe20008000000 */
[----:B------:R-:W-:Y:S01]  /*1590*/  ULEA UR11, UR11, UR10, 0xd ;  /* 0x0000000a0b0b7291 */ /* 0x000fe2000f8e683f */
[----:B------:R-:W-:-:S02]  /*15a0*/  CS2R R44, SRZ ;  /* 0x00000000002c7805 */ /* 0x000fc4000001ff00 */
[----:B------:R-:W-:Y:S02]  /*15b0*/  CS2R R46, SRZ ;  /* 0x00000000002e7805 */ /* 0x000fe4000001ff00 */
[----:B------:R-:W-:Y:S01]  /*15c0*/  CS2R R48, SRZ ;  /* 0x0000000000307805 */ /* 0x000fe2000001ff00 */
[----:B------:R-:W-:Y:S01]  /*15d0*/  UIADD3 UR11, UR11, 0x100, URZ ;  /* 0x000001000b0b7890 */ /* 0x000fe2000fffe03f */
[----:B------:R-:W-:Y:S02]  /*15e0*/  CS2R R50, SRZ ;  /* 0x0000000000327805 */ /* 0x000fe4000001ff00 */
[----:B------:R-:W-:Y:S02]  /*15f0*/  CS2R R52, SRZ ;  /* 0x0000000000347805 */ /* 0x000fe4000001ff00 */
[----:B------:R-:W-:Y:S01]  /*1600*/  CS2R R54, SRZ ;  /* 0x0000000000367805 */ /* 0x000fe2000001ff00 */
[----:B------:R-:W-:Y:S01]  /*1610*/  USHF.R.U32.HI UR11, URZ, 0x4, UR11 ;  /* 0x000000043f0b7899 */ /* 0x000fe2000801160b */
[----:B------:R-:W-:-:S02]  /*1620*/  CS2R R56, SRZ ;  /* 0x0000000000387805 */ /* 0x000fc4000001ff00 */
[----:B------:R-:W-:Y:S02]  /*1630*/  CS2R R58, SRZ ;  /* 0x00000000003a7805 */ /* 0x000fe4000001ff00 */
[----:B------:R-:W-:Y:S01]  /*1640*/  CS2R R60, SRZ ;  /* 0x00000000003c7805 */ /* 0x000fe2000001ff00 */
[----:B------:R-:W-:Y:S01]  /*1650*/  ULOP3.LUT UR11, UR11, 0x3fff, URZ, 0xc0, !UPT ;  /* 0x00003fff0b0b7892 */ /* 0x000fe2000f8ec03f */
        /* <DEDUP_REMOVED lines=12> */
[----:B------:R-:W-:Y:S01]  /*1720*/  CS2R R86, SRZ ;  /* 0x0000000000567805 */ /* 0x000fe2000001ff00 */
[----:B------:R-:W-:Y:S06]  /*1730*/  @!P0 BRA `(.L_x_17) ;  /* 0x0000000800608947 */ /* 0x000fec0003800000 */
[----:B------:R-:W-:-:S13]  /*1740*/  ISETP.NE.AND P1, PT, R142, 0x3, PT ;  /* 0x000000038e00780c */ /* 0x000fda0003f25270 */
[----:B------:R-:W-:Y:S05]  /*1750*/  @!P1 BRA `(.L_x_18) ;  /* 0x0000000000049947 */ /* 0x000fea0003800000 */
[----:B------:R-:W-:Y:S01]  /*1760*/  BPT.TRAP 0x1 ;  /* 0x000000040000795c */ /* 0x000fe20000300000 */
.L_x_18:
[----:B------:R-:W-:Y:S01]  /*1770*/  ULEA UR6, UR5, UR10, 0x3 ;  /* 0x0000000a05067291 */ /* 0x000fe2000f8e183f */
[----:B------:R-:W-:-:S05]  /*1780*/  IMAD.U32 R12, RZ, RZ, UR4 ;  /* 0x00000004ff0c7e24 */ /* 0x000fca000f8e00ff */
[----:B------:R-:W-:-:S04]  /*1790*/  SHF.L.U32 R12, R12, 0x1f, RZ ;  /* 0x0000001f0c0c7819 */ /* 0x000fc800000006ff */
[----:B------:R0:W1:Y:S01]  /*17a0*/  SYNCS.PHASECHK.TRANS64.TRYWAIT P0, [UR6], R12 ;  /* 0x0000000cff0075a7 */ /* 0x0000620008000146 */
[----:B------:R-:W-:Y:S05]  /*17b0*/  @!P1 BRA `(.L_x_19) ;  /* 0x0000000000049947 */ /* 0x000fea0003800000 */
[----:B------:R-:W-:Y:S01]  /*17c0*/  BPT.TRAP 0x1 ;  /* 0x000000040000795c */ /* 0x000fe20000300000 */
.L_x_19:
[----:B-1----:R-:W-:Y:S05]  /*17d0*/  @P0 BRA `(.L_x_20) ;  /* 0x0000000000080947 */ /* 0x002fea0003800000 */
[----:B------:R-:W1:Y:S02]  /*17e0*/  SYNCS.PHASECHK.TRANS64.TRYWAIT P0, [UR6], R12 ;  /* 0x0000000cff0075a7 */ /* 0x000e640008000146 */
[----:B-1----:R-:W-:Y:S05]  /*17f0*/  @!P0 BRA `(.L_x_21) ;  /* 0x0000007c00448947 */ /* 0x002fea0003800000 */
.L_x_20:
[----:B------:R-:W-:Y:S01]  /*1800*/  UIADD3 UR6, UR10, 0x10100, URZ ;  /* 0x000101000a067890 */ /* 0x000fe2000fffe03f */
[----:B------:R-:W-:Y:S01]  /*1810*/  WARPGROUP.ARRIVE ;  /* 0x00000000000079c5 */ /* 0x000fe20000000000 */
[----:B------:R-:W-:Y:S01]  /*1820*/  ULOP3.LUT UR8, UR11, 0x10000, URZ, 0xfc, !UPT ;  /* 0x000100000b087892 */ /* 0x000fe2000f8efc3f */
[----:B------:R-:W-:Y:S01]  /*1830*/  CS2R R16, SRZ ;  /* 0x0000000000107805 */ /* 0x000fe2000001ff00 */
[----:B------:R-:W-:Y:S01]  /*1840*/  USHF.R.U32.HI UR6, URZ, 0x4, UR6 ;  /* 0x000000043f067899 */ /* 0x000fe20008011606 */
[----:B------:R-:W-:Y:S01]  /*1850*/  CS2R R14, SRZ ;  /* 0x00000000000e7805 */ /* 0x000fe2000001ff00 */
[----:B------:R-:W-:Y:S01]  /*1860*/  UMOV UR13, 0x40000040 ;  /* 0x40000040000d7882 */ /* 0x000fe20000000000 */
[----:B------:R-:W-:Y:S01]  /*1870*/  UMOV UR15, 0x40000040 ;  /* 0x40000040000f7882 */ /* 0x000fe20000000000 */
[----:B------:R-:W-:Y:S01]  /*1880*/  ULOP3.LUT UR6, UR6, 0x3fff, URZ, 0xc0, !UPT ;  /* 0x00003fff06067892 */ /* 0x000fe2000f8ec03f */
[----:B------:R-:W-:Y:S02]  /*1890*/  CS2R R18, SRZ ;  /* 0x0000000000127805 */ /* 0x000fe4000001ff00 */
[----:B------:R-:W-:-:S02]  /*18a0*/  CS2R R20, SRZ ;  /* 0x0000000000147805 */ /* 0x000fc4000001ff00 */
[----:B------:R-:W-:Y:S01]  /*18b0*/  CS2R R22, SRZ ;  /* 0x0000000000167805 */ /* 0x000fe2000001ff00 */
[----:B------:R-:W-:Y:S01]  /*18c0*/  ULOP3.LUT UR7, UR6, 0x10000, URZ, 0xfc, !UPT ;  /* 0x0001000006077892 */ /* 0x000fe2000f8efc3f */
[----:B------:R-:W-:Y:S01]  /*18d0*/  CS2R R88, SRZ ;  /* 0x0000000000587805 */ /* 0x000fe2000001ff00 */
[----:B------:R-:W-:Y:S01]  /*18e0*/  ULEA UR6, UR5, UR8, 0xa ;  /* 0x0000000805067291 */ /* 0x000fe2000f8e503f */
[----:B------:R-:W-:Y:S01]  /*18f0*/  CS2R R90, SRZ ;  /* 0x00000000005a7805 */ /* 0x000fe2000001ff00 */
[----:B------:R-:W-:Y:S01]  /*1900*/  ULEA UR7, UR5, UR7, 0xa ;  /* 0x0000000705077291 */ /* 0x000fe2000f8e503f */
[----:B------:R-:W-:Y:S02]  /*1910*/  CS2R R94, SRZ ;  /* 0x00000000005e7805 */ /* 0x000fe4000001ff00 */
[----:B------:R-:W-:Y:S02]  /*1920*/  CS2R R92, SRZ ;  /* 0x00000000005c7805 */ /* 0x000fe4000001ff00 */
[----:B------:R-:W-:-:S02]  /*1930*/  CS2R R96, SRZ ;  /* 0x0000000000607805 */ /* 0x000fc4000001ff00 */
[----:B------:R-:W-:Y:S01]  /*1940*/  CS2R R98, SRZ ;  /* 0x0000000000627805 */ /* 0x000fe2000001ff00 */
[----:B------:R-:W-:Y:S01]  /*1950*/  UMOV UR12, UR6 ;  /* 0x00000006000c7c82 */ /* 0x000fe20008000000 */
[----:B------:R-:W-:Y:S01]  /*1960*/  CS2R R100, SRZ ;  /* 0x0000000000647805 */ /* 0x000fe2000001ff00 */
[----:B------:R-:W-:Y:S01]  /*1970*/  UMOV UR14, UR7 ;  /* 0x00000007000e7c82 */ /* 0x000fe20008000000 */
[----:B------:R-:W-:Y:S01]  /*1980*/  CS2R R102, SRZ ;  /* 0x0000000000667805 */ /* 0x000fe2000001ff00 */
[----:B------:R-:W-:Y:S01]  /*1990*/  QGMMA.64x128x32.F32.E5M2.E5M2 R24, gdesc[UR12], RZ, !UPT ;  /* 0x01e000000c1879f3 */ /* 0x000fe2000c7038ff */
[----:B------:R-:W-:Y:S01]  /*19a0*/  UIADD3 UR12, UR6, 0x2, URZ ;  /* 0x00000002060c7890 */ /* 0x000fe2000fffe03f */
[----:B------:R-:W-:Y:S01]  /*19b0*/  CS2R R104, SRZ ;  /* 0x0000000000687805 */ /* 0x000fe2000001ff00 */
[----:B------:R-:W-:Y:S01]  /*19c0*/  UIADD3 UR14, UR7, 0x2, URZ ;  /* 0x00000002070e7890 */ /* 0x000fe2000fffe03f */
[----:B------:R-:W-:Y:S01]  /*19d0*/  CS2R R106, SRZ ;  /* 0x00000000006a7805 */ /* 0x000fe2000001ff00 */
[----:B------:R-:W-:Y:S01]  /*19e0*/  UMOV UR13, 0x40000040 ;  /* 0x40000040000d7882 */ /* 0x000fe20000000000 */
[----:B------:R-:W-:Y:S01]  /*19f0*/  UMOV UR15, 0x40000040 ;  /* 0x40000040000f7882 */ /* 0x000fe20000000000 */
        /* <DEDUP_REMOVED lines=16> */
[----:B------:R-:W-:Y:S02]  /*1b00*/  IMAD.MOV.U32 R141, RZ, RZ, RZ ;  /* 0x000000ffff8d7224 */ /* 0x000fe400078e00ff */
[----:B------:R-:W-:Y:S01]  /*1b10*/  IMAD.MOV.U32 R143, RZ, RZ, RZ ;  /* 0x000000ffff8f7224 */ /* 0x000fe200078e00ff */
[----:B------:R-:W-:Y:S01]  /*1b20*/  QGMMA.64x128x32.F32.E5M2.E5M2 R24, gdesc[UR12], R24 ;  /* 0x01e000000c1879f3 */ /* 0x000fe20008703818 */
[----:B------:R-:W-:Y:S02]  /*1b30*/  UIADD3 UR12, UR6, 0x4, URZ ;  /* 0x00000004060c7890 */ /* 0x000fe4000fffe03f */
[----:B------:R-:W-:Y:S01]  /*1b40*/  UIADD3 UR14, UR7, 0x4, URZ ;  /* 0x00000004070e7890 */ /* 0x000fe2000fffe03f */
[----:B------:R-:W-:Y:S01]  /*1b50*/  UMOV UR13, 0x40000040 ;  /* 0x40000040000d7882 */ /* 0x000fe20000000000 */
[----:B------:R-:W-:-:S07]  /*1b60*/  UMOV UR15, 0x40000040 ;  /* 0x40000040000f7882 */ /* 0x000fce0000000000 */
[----:B------:R-:W-:Y:S01]  /*1b70*/  QGMMA.64x128x32.F32.E5M2.E5M2 R24, gdesc[UR12], R24 ;  /* 0x01e000000c1879f3 */ /* 0x000fe20008703818 */
[----:B------:R-:W-:Y:S02]  /*1b80*/  UIADD3 UR14, UR7, 0x6, URZ ;  /* 0x00000006070e7890 */ /* 0x000fe4000fffe03f */
[----:B------:R-:W-:Y:S01]  /*1b90*/  UIADD3 UR12, UR6, 0x6, URZ ;  /* 0x00000006060c7890 */ /* 0x000fe2000fffe03f */
[----:B------:R-:W-:Y:S01]  /*1ba0*/  ULDC UR7, c[0x0][0x50c] ;  /* 0x0001430000077ab9 */ /* 0x000fe20000000800 */
[----:B------:R-:W-:Y:S01]  /*1bb0*/  UMOV UR13, 0x40000040 ;  /* 0x40000040000d7882 */ /* 0x000fe20000000000 */
[----:B------:R-:W-:Y:S01]  /*1bc0*/  UISETP.NE.AND UP0, UPT, UR7, 0x4, UPT ;  /* 0x000000040700788c */ /* 0x000fe2000bf05270 */
[----:B------:R-:W-:Y:S01]  /*1bd0*/  UMOV UR15, 0x40000040 ;  /* 0x40000040000f7882 */ /* 0x000fe20000000000 */
[----:B------:R-:W-:Y:S02]  /*1be0*/  UMOV UR6, 0x4 ;  /* 0x0000000400067882 */ /* 0x000fe40000000000 */
[----:B------:R-:W-:-:S06]  /*1bf0*/  USEL UR7, URZ, 0x1, UP0 ;  /* 0x000000013f077887 */ /* 0x000fcc0008000000 */
[----:B------:R-:W-:Y:S01]  /*1c00*/  ISETP.NE.AND P0, PT, RZ, UR7, PT ;  /* 0x00000007ff007c0c */ /* 0x000fe2000bf05270 */
[----:B------:R-:W-:-:S12]  /*1c10*/  QGMMA.64x128x32.F32.E5M2.E5M2 R24, gdesc[UR12], R24, gsb0 ;  /* 0x01e000000c1879f3 */ /* 0x000fd80008003818 */
[----:B------:R-:W-:Y:S05]  /*1c20*/  @!P0 BRA `(.L_x_22) ;  /* 0x0000000400088947 */ /* 0x000fea0003800000 */
[----:B------:R-:W-:Y:S02]  /*1c30*/  WARPGROUP.DEPBAR.LE gsb0, 0x0 ;  /* 0x00008000000079c5 */ /* 0x000fe40000010000 */
[----:B------:R-:W-:-:S01]  /*1c40*/  FADD R143, RZ, R24 ;  /* 0x00000018ff8f7221 */ /* 0x000fc20000000000 */
[----:B------:R-:W-:Y:S01]  /*1c50*/  FADD R138, RZ, R25 ;  /* 0x00000019ff8a7221 */ /* 0x000fe20000000000 */
        /* <DEDUP_REMOVED lines=62> */
[----:B------:R-:W-:-:S06]  /*2040*/  UMOV UR6, URZ ;  /* 0x0000003f00067c82 */ /* 0x000fcc0008000000 */
.L_x_22:
[----:B------:R-:W-:-:S04]  /*2050*/  UIADD3 UR18, UR5, 0x1, URZ ;  /* 0x0000000105127890 */ /* 0x000fc8000fffe03f */
[----:B------:R-:W-:-:S04]  /*2060*/  UISETP.NE.AND UP0, UPT, UR18, 0x4, UPT ;  /* 0x000000041200788c */ /* 0x000fc8000bf05270 */
[----:B------:R-:W-:Y:S02]  /*2070*/  USEL UR8, URZ, 0x1, UP0 ;  /* 0x000000013f087887 */ /* 0x000fe40008000000 */
[----:B------:R-:W-:Y:S02]  /*2080*/  USEL UR18, UR18, URZ, UP0 ;  /* 0x0000003f12127287 */ /* 0x000fe40008000000 */
[----:B------:R-:W-:-:S06]  /*2090*/  ULOP3.LUT UR8, UR4, UR8, URZ, 0x3c, !UPT ;  /* 0x0000000804087292 */ /* 0x000fcc000f8e3c3f */
[----:B------:R-:W-:Y:S01]  /*20a0*/  IMAD.U32 R144, RZ, RZ, UR8 ;  /* 0x00000008ff907e24 */ /* 0x000fe2000f8e00ff */
[----:B------:R-:W-:-:S06]  /*20b0*/  UMOV UR8, 0x1 ;  /* 0x0000000100087882 */ /* 0x000fcc0000000000 */
.L_x_17:
[----:B------:R-:W-:-:S04]  /*20c0*/  UISETP.LT.AND UP0, UPT, UR9, 0x1, UPT ;  /* 0x000000010900788c */ /* 0x000fc8000bf01270 */
[----:B------:R-:W-:-:S04]  /*20d0*/  USEL UR12, UR9, 0x1, UP0 ;  /* 0x00000001090c7887 */ /* 0x000fc80008000000 */
[----:B------:R-:W-:-:S04]  /*20e0*/  UIADD3 UR12, UR9, -UR12, URZ ;  /* 0x8000000c090c7290 */ /* 0x000fc8000fffe03f */
[----:B------:R-:W-:-:S06]  /*20f0*/  UISETP.GE.AND UP0, UPT, UR12, 0x1, UPT ;  /* 0x000000010c00788c */ /* 0x000fcc000bf06270 */
[----:B------:R-:W-:-:S13]  /*2100*/  PLOP3.LUT P0, PT, PT, PT, UP0, 0x80, 0x0 ;  /* 0x000000000000781c */ /* 0x000fda0003f0f008 */
[----:B------:R-:W-:Y:S05]  /*2110*/  @!P0 BRA `(.L_x_23) ;  /* 0x0000000800388947 */ /* 0x000fea0003800000 */
[----:B01----:R-:W-:Y:S01]  /*2120*/  IMAD.U32 R12, RZ, RZ, UR12 ;  /* 0x0000000cff0c7e24 */ /* 0x003fe2000f8e00ff */
[----:B------:R-:W-:Y:S01]  /*2130*/  ULDC UR19, c[0x0][0x50c] ;  /* 0x0001430000137ab9 */ /* 0x000fe20000000800 */
[----:B------:R-:W-:-:S07]  /*2140*/  IMAD.U32 R13, RZ, RZ, UR5 ;  /* 0x00000005ff0d7e24 */ /* 0x000fce000f8e00ff */
.L_x_31:
[----:B------:R-:W-:-:S13]  /*2150*/  ISETP.NE.AND P1, PT, R142, 0x3, PT ;  /* 0x000000038e00780c */ /* 0x000fda0003f25270 */
[----:B------:R-:W-:Y:S05]  /*2160*/  @!P1 BRA `(.L_x_24) ;  /* 0x0000000000049947 */ /* 0x000fea0003800000 */
[----:B------:R-:W-:Y:S01]  /*2170*/  BPT.TRAP 0x1 ;  /* 0x000000040000795c */ /* 0x000fe20000300000 */
.L_x_24:
[----:B------:R-:W0:Y:S01]  /*2180*/  S2UR UR12, SR_CgaCtaId ;  /* 0x00000000000c79c3 */ /* 0x000e220000008800 */
[----:B------:R-:W-:Y:S01]  /*2190*/  UMOV UR10, 0x400 ;  /* 0x00000400000a7882 */ /* 0x000fe20000000000 */
[----:B------:R-:W-:Y:S01]  /*21a0*/  SHF.L.U32 R140, R144, 0x1f, RZ ;  /* 0x0000001f908c7819 */ /* 0x000fe200000006ff */
[----:B0-----:R-:W-:-:S04]  /*21b0*/  ULEA UR10, UR12, UR10, 0x18 ;  /* 0x0000000a0c0a7291 */ /* 0x001fc8000f8ec03f */
[----:B------:R-:W-:-:S09]  /*21c0*/  ULEA UR12, UR18, UR10, 0x3 ;  /* 0x0000000a120c7291 */ /* 0x000fd2000f8e183f */
[----:B------:R0:W1:Y:S01]  /*21d0*/  SYNCS.PHASECHK.TRANS64.TRYWAIT P0, [UR12], R140 ;  /* 0x0000008cff0075a7 */ /* 0x000062000800014c */
[----:B------:R-:W-:Y:S05]  /*21e0*/  @!P1 BRA `(.L_x_25) ;  /* 0x0000000000049947 */ /* 0x000fea0003800000 */
[----:B------:R-:W-:Y:S01]  /*21f0*/  BPT.TRAP 0x1 ;  /* 0x000000040000795c */ /* 0x000fe20000300000 */
.L_x_25:
[----:B-1----:R-:W-:Y:S05]  /*2200*/  @P0 BRA `(.L_x_26) ;  /* 0x0000000000080947 */ /* 0x002fea0003800000 */
[----:B------:R-:W1:Y:S02]  /*2210*/  SYNCS.PHASECHK.TRANS64.TRYWAIT P0, [UR12], R140 ;  /* 0x0000008cff0075a7 */ /* 0x000e64000800014c */
[----:B-1----:R-:W-:Y:S05]  /*2220*/  @!P0 BRA `(.L_x_27) ;  /* 0x0000007000d08947 */ /* 0x002fea0003800000 */
.L_x_26:
[----:B------:R-:W-:Y:S01]  /*2230*/  UIADD3 UR12, UR10, 0x10100, URZ ;  /* 0x000101000a0c7890 */ /* 0x000fe2000fffe03f */
[----:B------:R-:W-:Y:S01]  /*2240*/  WARPGROUP.ARRIVE ;  /* 0x00000000000079c5 */ /* 0x000fe20000000000 */
[----:B------:R-:W-:Y:S02]  /*2250*/  UISETP.NE.AND UP0, UPT, UR7, URZ, UPT ;  /* 0x0000003f0700728c */ /* 0x000fe4000bf05270 */
[----:B------:R-:W-:Y:S02]  /*2260*/  USHF.R.U32.HI UR12, URZ, 0x4, UR12 ;  /* 0x000000043f0c7899 */ /* 0x000fe4000801160c */
[----:B------:R-:W-:Y:S02]  /*2270*/  USEL UR8, UR8, URZ, !UP0 ;  /* 0x0000003f08087287 */ /* 0x000fe4000c000000 */
[----:B------:R-:W-:Y:S02]  /*2280*/  ULOP3.LUT UR12, UR12, 0x3fff, URZ, 0xc0, !UPT ;  /* 0x00003fff0c0c7892 */ /* 0x000fe4000f8ec03f */
[----:B------:R-:W-:-:S02]  /*2290*/  UISETP.NE.U32.AND UP0, UPT, UR8, URZ, UPT ;  /* 0x0000003f0800728c */ /* 0x000fc4000bf05070 */
[----:B------:R-:W-:Y:S02]  /*22a0*/  ULOP3.LUT UR7, UR11, 0x10000, URZ, 0xfc, !UPT ;  /* 0x000100000b077892 */ /* 0x000fe4000f8efc3f */
[----:B------:R-:W-:Y:S02]  /*22b0*/  ULOP3.LUT UR8, UR12, 0x10000, URZ, 0xfc, !UPT ;  /* 0x000100000c087892 */ /* 0x000fe4000f8efc3f */
[----:B------:R-:W-:Y:S02]  /*22c0*/  ULEA UR7, UR18, UR7, 0xa ;  /* 0x0000000712077291 */ /* 0x000fe4000f8e503f */
[----:B------:R-:W-:Y:S01]  /*22d0*/  ULEA UR8, UR18, UR8, 0xa ;  /* 0x0000000812087291 */ /* 0x000fe2000f8e503f */
[----:B------:R-:W-:Y:S01]  /*22e0*/  UMOV UR13, 0x40000040 ;  /* 0x40000040000d7882 */ /* 0x000fe20000000000 */
[----:B------:R-:W-:Y:S01]  /*22f0*/  UMOV UR15, 0x40000040 ;  /* 0x40000040000f7882 */ /* 0x000fe20000000000 */
[----:B------:R-:W-:Y:S02]  /*2300*/  UIADD3 UR6, UR6, 0x4, URZ ;  /* 0x0000000406067890 */ /* 0x000fe4000fffe03f */
[----:B------:R-:W-:-:S02]  /*2310*/  UMOV UR12, UR7 ;  /* 0x00000007000c7c82 */ /* 0x000fc40008000000 */
[----:B------:R-:W-:Y:S02]  /*2320*/  UMOV UR14, UR8 ;  /* 0x00000008000e7c82 */ /* 0x000fe40008000000 */
[----:B------:R-:W-:Y:S01]  /*2330*/  QGMMA.64x128x32.F32.E5M2.E5M2 R24, gdesc[UR12], R24, UP0 ;  /* 0x01e000000c1879f3 */ /* 0x000fe2000bf03818 */
[----:B------:R-:W-:Y:S02]  /*2340*/  UIADD3 UR12, UR7, 0x2, URZ ;  /* 0x00000002070c7890 */ /* 0x000fe4000fffe03f */
[----:B------:R-:W-:Y:S01]  /*2350*/  UIADD3 UR14, UR8, 0x2, URZ ;  /* 0x00000002080e7890 */ /* 0x000fe2000fffe03f */
[----:B------:R-:W-:Y:S01]  /*2360*/  UMOV UR13, 0x40000040 ;  /* 0x40000040000d7882 */ /* 0x000fe20000000000 */
[----:B------:R-:W-:Y:S01]  /*2370*/  UMOV UR15, 0x40000040 ;  /* 0x40000040000f7882 */ /* 0x000fe20000000000 */
[----:B------:R-:W-:-:S06]  /*2380*/  UISETP.NE.AND UP0, UPT, UR6, UR19, UPT ;  /* 0x000000130600728c */ /* 0x000fcc000bf05270 */
        /* <DEDUP_REMOVED lines=8> */
[----:B------:R-:W-:Y:S01]  /*2410*/  UMOV UR13, 0x40000040 ;  /* 0x40000040000d7882 */ /* 0x000fe20000000000 */
[----:B------:R-:W-:Y:S01]  /*2420*/  UMOV UR15, 0x40000040 ;  /* 0x40000040000f7882 */ /* 0x000fe20000000000 */
[----:B------:R-:W-:-:S06]  /*2430*/  USEL UR7, URZ, 0x1, UP0 ;  /* 0x000000013f077887 */ /* 0x000fcc0008000000 */
[----:B------:R-:W-:Y:S01]  /*2440*/  ISETP.NE.AND P0, PT, RZ, UR7, PT ;  /* 0x00000007ff007c0c */ /* 0x000fe2000bf05270 */
[----:B------:R-:W-:Y:S03]  /*2450*/  QGMMA.64x128x32.F32.E5M2.E5M2 R24, gdesc[UR12], R24, gsb0 ;  /* 0x01e000000c1879f3 */ /* 0x000fe60008003818 */
[----:B------:R-:W-:-:S09]  /*2460*/  WARPGROUP.DEPBAR.LE gsb0, 0x1 ;  /* 0x00008000000079c5 */ /* 0x000fd20000010100 */
[----:B------:R-:W-:Y:S05]  /*2470*/  @!P0 BRA `(.L_x_28) ;  /* 0x0000000400088947 */ /* 0x000fea0003800000 */
[----:B------:R-:W-:Y:S02]  /*2480*/  WARPGROUP.DEPBAR.LE gsb0, 0x0 ;  /* 0x00008000000079c5 */ /* 0x000fe40000010000 */
[----:B------:R-:W-:-:S01]  /*2490*/  FADD R143, R24, R143 ;  /* 0x0000008f188f7221 */ /* 0x000fc20000000000 */
[----:B------:R-:W-:Y:S01]  /*24a0*/  FADD R138, R25, R138 ;  /* 0x0000008a198a7221 */ /* 0x000fe20000000000 */
        /* <DEDUP_REMOVED lines=62> */
[----:B------:R-:W-:-:S06]  /*2890*/  UMOV UR6, URZ ;  /* 0x0000003f00067c82 */ /* 0x000fcc0008000000 */
.L_x_28:
[----:B------:R-:W-:Y:S05]  /*28a0*/  @!P1 BRA `(.L_x_29) ;  /* 0x0000000000049947 */ /* 0x000fea0003800000 */
[----:B------:R-:W-:Y:S01]  /*28b0*/  BPT.TRAP 0x1 ;  /* 0x000000040000795c */ /* 0x000fe20000300000 */
.L_x_29:
[----:B------:R-:W-:-:S13]  /*28c0*/  ISETP.NE.AND P0, PT, R6, RZ, PT ;  /* 0x000000ff0600720c */ /* 0x000fda0003f05270 */
[----:B01----:R-:W-:-:S05]  /*28d0*/  @P0 LEA R140, R13, UR10, 0x3 ;  /* 0x0000000a0d8c0c11 */ /* 0x003fca000f8e18ff */
[----:B------:R-:W-:-:S05]  /*28e0*/  @P0 VIADD R140, R140, 0x20 ;  /* 0x000000208c8c0836 */ /* 0x000fca0000000000 */
[----:B------:R-:W-:-:S04]  /*28f0*/  @P0 PRMT R140, R5, 0x654, R140 ;  /* 0x00000654058c0816 */ /* 0x000fc8000000008c */
[----:B------:R0:W-:Y:S01]  /*2900*/  @P0 SYNCS.ARRIVE.TRANS64.RED.A1T0 RZ, [R140+URZ], RZ ;  /* 0x000000ff8cff09a7 */ /* 0x0001e2000810043f */
[----:B------:R-:W-:-:S13]  /*2910*/  ISETP.GT.U32.AND P0, PT, R4, 0x1, PT ;  /* 0x000000010400780c */ /* 0x000fda0003f04070 */
[----:B0-----:R-:W-:Y:S05]  /*2920*/  @P0 BRA `(.L_x_30) ;  /* 0x0000000000040947 */ /* 0x001fea0003800000 */
[----:B------:R-:W-:Y:S01]  /*2930*/  BPT.TRAP 0x1 ;  /* 0x000000040000795c */ /* 0x000fe20000300000 */
.L_x_30:
[----:B------:R-:W-:Y:S01]  /*2940*/  UIADD3 UR18, UR18, 0x1, URZ ;  /* 0x0000000112127890 */ /* 0x000fe2000fffe03f */
[C---:B------:R-:W-:Y:S01]  /*2950*/  ISETP.GT.AND P1, PT, R12.reuse, 0x1, PT ;  /* 0x000000010c00780c */ /* 0x040fe20003f24270 */
[----:B------:R-:W-:Y:S02]  /*2960*/  VIADD R13, R13, 0x1 ;  /* 0x000000010d0d7836 */ /* 0x000fe40000000000 */
[----:B------:R-:W-:Y:S01]  /*2970*/  UISETP.NE.AND UP0, UPT, UR18, 0x4, UPT ;  /* 0x000000041200788c */ /* 0x000fe2000bf05270 */
[----:B------:R-:W-:Y:S02]  /*2980*/  VIADD R12, R12, 0xffffffff ;  /* 0xffffffff0c0c7836 */ /* 0x000fe40000000000 */
[C---:B------:R-:W-:Y:S01]  /*2990*/  ISETP.NE.AND P0, PT, R13.reuse, 0x4, PT ;  /* 0x000000040d00780c */ /* 0x040fe20003f05270 */
[----:B------:R-:W-:Y:S02]  /*29a0*/  USEL UR8, URZ, 0x1, UP0 ;  /* 0x000000013f087887 */ /* 0x000fe40008000000 */
[----:B------:R-:W-:Y:S01]  /*29b0*/  USEL UR18, UR18, URZ, UP0 ;  /* 0x0000003f12127287 */ /* 0x000fe20008000000 */
[----:B------:R-:W-:-:S03]  /*29c0*/  SEL R13, R13, RZ, P0 ;  /* 0x000000ff0d0d7207 */ /* 0x000fc60000000000 */
[----:B------:R-:W-:Y:S01]  /*29d0*/  LOP3.LUT R144, R144, UR8, RZ, 0x3c, !PT ;  /* 0x0000000890907c12 */ /* 0x000fe2000f8e3cff */
[----:B------:R-:W-:Y:S01]  /*29e0*/  UMOV UR8, 0x1 ;  /* 0x0000000100087882 */ /* 0x000fe20000000000 */
[----:B------:R-:W-:Y:S06]  /*29f0*/  @P1 BRA `(.L_x_31) ;  /* 0xfffffff400d41947 */ /* 0x000fec000383ffff */
.L_x_23:
[----:B------:R-:W-:Y:S01]  /*2a00*/  UISETP.NE.AND UP0, UPT, UR6, URZ, UPT ;  /* 0x0000003f0600728c */ /* 0x000fe2000bf05270 */
[----:B01----:R-:W0:Y:S03]  /*2a10*/  LDC R12, c[0x0][0x28c] ;  /* 0x0000a300ff0c7b82 */ /* 0x003e260000000800 */
[----:B------:R-:W-:-:S06]  /*2a20*/  USEL UR6, URZ, 0x1, !UP0 ;  /* 0x000000013f067887 */ /* 0x000fcc000c000000 */
[----:B------:R-:W-:Y:S02]  /*2a30*/  ISETP.NE.AND P0, PT, RZ, UR6, PT ;  /* 0x00000006ff007c0c */ /* 0x000fe4000bf05270 */
[----:B0-----:R-:W-:-:S11]  /*2a40*/  ISETP.GE.AND P1, PT, R12, 0x1, PT ;  /* 0x000000010c00780c */ /* 0x001fd60003f26270 */
[----:B------:R-:W-:Y:S05]  /*2a50*/  @!P0 BRA `(.L_x_32) ;  /* 0x0000000400048947 */ /* 0x000fea0003800000 */
[----:B------:R-:W-:Y:S02]  /*2a60*/  WARPGROUP.DEPBAR.LE gsb0, 0x0 ;  /* 0x00008000000079c5 */ /* 0x000fe40000010000 */
[----:B------:R-:W-:Y:S01]  /*2a70*/  FADD R143, R24, R143 ;  /* 0x0000008f188f7221 */ /* 0x000fe20000000000 */
        /* <DEDUP_REMOVED lines=62> */
[----:B------:R-:W-:-:S07]  /*2e60*/  FADD R16, R16, R87 ;  /* 0x0000005710107221 */ /* 0x000fce0000000000 */
.L_x_32:
[----:B------:R-:W-:Y:S02]  /*2e70*/  WARPGROUP.DEPBAR.LE gsb0, 0x0 ;  /* 0x00008000000079c5 */ /* 0x000fe40000010000 */
[----:B------:R-:W-:Y:S05]  /*2e80*/  @!P1 BRA `(.L_x_33) ;  /* 0x0000000000489947 */ /* 0x000fea0003800000 */
[----:B------:R-:W-:-:S13]  /*2e90*/  ISETP.NE.AND P0, PT, R142, 0x3, PT ;  /* 0x000000038e00780c */ /* 0x000fda0003f05270 */
[----:B------:R-:W-:Y:S05]  /*2ea0*/  @!P0 BRA `(.L_x_34) ;  /* 0x0000000000048947 */ /* 0x000fea0003800000 */
[----:B------:R-:W-:Y:S01]  /*2eb0*/  BPT.TRAP 0x1 ;  /* 0x000000040000795c */ /* 0x000fe20000300000 */
.L_x_34:
[----:B------:R-:W-:Y:S01]  /*2ec0*/  ISETP.NE.AND P0, PT, R6, RZ, PT ;  /* 0x000000ff0600720c */ /* 0x000fe20003f05270 */
[----:B------:R-:W-:Y:S01]  /*2ed0*/  UISETP.LT.AND UP1, UPT, UR9, 0x1, UPT ;  /* 0x000000010900788c */ /* 0x000fe2000bf21270 */
[----:B------:R-:W-:-:S11]  /*2ee0*/  IMAD.U32 R13, RZ, RZ, UR10 ;  /* 0x0000000aff0d7e24 */ /* 0x000fd6000f8e00ff */
[----:B------:R-:W-:-:S05]  /*2ef0*/  VOTEU.ANY UP0, P0 ;  /* 0x00000000003f7886 */ /* 0x000fca0000000100 */
[----:B------:R-:W-:-:S04]  /*2f00*/  @UP0 USEL UR6, UR9, 0x1, UP1 ;  /* 0x0000000109060887 */ /* 0x000fc80008800000 */
[----:B------:R-:W-:-:S06]  /*2f10*/  @UP0 UIADD3 UR6, UR5, UR9, -UR6 ;  /* 0x0000000905060290 */ /* 0x000fcc000fffe806 */
[----:B------:R-:W-:-:S04]  /*2f20*/  IMAD.U32 R12, RZ, RZ, UR6 ;  /* 0x00000006ff0c7e24 */ /* 0x000fc8000f8e00ff */
[----:B------:R-:W-:-:S05]  /*2f30*/  @P0 IMAD.SHL.U32 R12, R12, 0x8, RZ ;  /* 0x000000080c0c0824 */ /* 0x000fca00078e00ff */
[----:B------:R-:W-:-:S04]  /*2f40*/  @P0 LOP3.LUT R12, R12, 0x18, RZ, 0xc0, !PT ;  /* 0x000000180c0c0812 */ /* 0x000fc800078ec0ff */
[----:B------:R-:W-:-:S04]  /*2f50*/  @P0 IADD3 R12, R13, 0x20, R12 ;  /* 0x000000200d0c0810 */ /* 0x000fc80007ffe00c */
[----:B------:R-:W-:-:S04]  /*2f60*/  @P0 PRMT R12, R5, 0x654, R12 ;  /* 0x00000654050c0816 */ /* 0x000fc8000000000c */
[----:B------:R0:W-:Y:S01]  /*2f70*/  @P0 SYNCS.ARRIVE.TRANS64.RED.A1T0 RZ, [R12+URZ], RZ ;  /* 0x000000ff0cff09a7 */ /* 0x0001e2000810043f */
[----:B------:R-:W-:-:S13]  /*2f80*/  ISETP.GT.U32.AND P0, PT, R4, 0x1, PT ;  /* 0x000000010400780c */ /* 0x000fda0003f04070 */
[----:B0-----:R-:W-:Y:S05]  /*2f90*/  @P0 BRA `(.L_x_33) ;  /* 0x0000000000040947 */ /* 0x001fea0003800000 */
[----:B------:R-:W-:Y:S01]  /*2fa0*/  BPT.TRAP 0x1 ;  /* 0x000000040000795c */ /* 0x000fe20000300000 */
.L_x_33:
[----:B------:R-:W0:Y:S01]  /*2fb0*/  LDC R26, c[0x0][0x288] ;  /* 0x0000a200ff1a7b82 */ /* 0x000e220000000800 */
[----:B------:R-:W-:Y:S01]  /*2fc0*/  IMAD.SHL.U32 R10, R10, 0x80, RZ ;  /* 0x000000800a0a7824 */ /* 0x000fe200078e00ff */
[--C-:B------:R-:W-:Y:S01]  /*2fd0*/  SHF.R.U32.HI R12, RZ, 0x2, R0.reuse ;  /* 0x00000002ff0c7819 */ /* 0x100fe20000011600 */
[----:B------:R-:W-:Y:S01]  /*2fe0*/  IMAD.SHL.U32 R29, R11, 0x80, RZ ;  /* 0x000000800b1d7824 */ /* 0x000fe200078e00ff */
[----:B------:R-:W-:Y:S01]  /*2ff0*/  LOP3.LUT R24, R0, 0x60, RZ, 0xc0, !PT ;  /* 0x0000006000187812 */ /* 0x000fe200078ec0ff */
[----:B------:R-:W-:Y:S01]  /*3000*/  ULDC UR6, c[0x0][0x284] ;  /* 0x0000a10000067ab9 */ /* 0x000fe20000000800 */
[----:B------:R-:W-:Y:S02]  /*3010*/  SHF.R.U32.HI R25, RZ, 0x7, R0 ;  /* 0x00000007ff197819 */ /* 0x000fe40000011600 */
[----:B------:R-:W-:Y:S02]  /*3020*/  LOP3.LUT R13, R12, 0x7, RZ, 0xc0, !PT ;  /* 0x000000070c0d7812 */ /* 0x000fe400078ec0ff */
[----:B------:R-:W-:-:S02]  /*3030*/  SHF.R.U32.HI R24, RZ, 0x1, R24 ;  /* 0x00000001ff187819 */ /* 0x000fc40000011618 */
[----:B------:R-:W-:Y:S02]  /*3040*/  LOP3.LUT R12, R25, 0x1, RZ, 0xc0, !PT ;  /* 0x00000001190c7812 */ /* 0x000fe400078ec0ff */
[----:B------:R-:W-:Y:S02]  /*3050*/  IADD3 R27, RZ, -R24, -R13 ;  /* 0x80000018ff1b7210 */ /* 0x000fe40007ffe80d */
[----:B------:R-:W-:Y:S01]  /*3060*/  LOP3.LUT R25, R0, 0x3, RZ, 0xc0, !PT ;  /* 0x0000000300197812 */ /* 0x000fe200078ec0ff */
[C---:B------:R-:W-:Y:S02]  /*3070*/  IMAD.SHL.U32 R28, R12.reuse, 0x40, RZ ;  /* 0x000000400c1c7824 */ /* 0x040fe400078e00ff */
[----:B------:R-:W-:-:S03]  /*3080*/  IMAD R12, R12, -0x40, R27 ;  /* 0xffffffc00c0c7824 */ /* 0x000fc600078e021b */
[----:B------:R-:W-:Y:S01]  /*3090*/  LOP3.LUT R13, R28, 0x40, R13, 0xe2, !PT ;  /* 0x000000401c0d7812 */ /* 0x000fe200078ee20d */
[----:B------:R-:W-:Y:S01]  /*30a0*/  IMAD.MOV.U32 R28, RZ, RZ, -0x1 ;  /* 0xffffffffff1c7424 */ /* 0x000fe200078e00ff */
[----:B0-----:R-:W-:Y:S01]  /*30b0*/  ISETP.GE.AND P0, PT, R10, R26, PT ;  /* 0x0000001a0a00720c */ /* 0x001fe20003f06270 */
[----:B------:R-:W-:Y:S01]  /*30c0*/  IMAD R31, R25, -0x2, R26 ;  /* 0xfffffffe191f7824 */ /* 0x000fe200078e021a */
[----:B------:R-:W-:Y:S01]  /*30d0*/  IADD3 R34, -R29, UR6, R12 ;  /* 0x000000061d227c10 */ /* 0x000fe2000fffe10c */
[----:B------:R-:W-:Y:S01]  /*30e0*/  IMAD.WIDE R26, R11, 0x80, RZ ;  /* 0x000000800b1a7825 */ /* 0x000fe200078e02ff */
[----:B------:R-:W-:-:S03]  /*30f0*/  ISETP.GE.OR P0, PT, R29, UR6, P0 ;  /* 0x000000061d007c0c */ /* 0x000fc60008706670 */
[----:B------:R-:W-:Y:S01]  /*3100*/  IMAD.SHL.U32 R25, R0, 0x2, RZ ;  /* 0x0000000200197824 */ /* 0x000fe200078e00ff */
[----:B------:R-:W-:Y:S01]  /*3110*/  LOP3.LUT R35, R26, R13, R24, 0xfe, !PT ;  /* 0x0000000d1a237212 */ /* 0x000fe200078efe18 */
[----:B------:R-:W-:-:S03]  /*3120*/  IMAD.IADD R29, R31, 0x1, -R10 ;  /* 0x000000011f1d7824 */ /* 0x000fc600078e0a0a */
[----:B------:R-:W-:-:S05]  /*3130*/  LOP3.LUT R24, R10, 0x6, R25, 0xf8, !PT ;  /* 0x000000060a187812 */ /* 0x000fca00078ef819 */
[----:B------:R-:W-:Y:S05]  /*3140*/  @P0 BRA `(.L_x_35) ;  /* 0x0000004400c00947 */ /* 0x000fea0003800000 */
[----:B------:R-:W0:Y:S01]  /*3150*/  LDC.64 R32, c[0x0][0x5c8] ;  /* 0x00017200ff207b82 */ /* 0x000e220000000a00 */
[----:B------:R-:W-:Y:S01]  /*3160*/  SHF.R.S32.HI R30, RZ, 0x1f, R7 ;  /* 0x0000001fff1e7819 */ /* 0x000fe20000011407 */
[----:B------:R-:W-:Y:S01]  /*3170*/  ULDC.64 UR6, c[0x0][0x5d0] ;  /* 0x0001740000067ab9 */ /* 0x000fe20000000a00 */
[----:B------:R-:W-:Y:S01]  /*3180*/  SHF.R.S32.HI R25, RZ, 0x1f, R24 ;  /* 0x0000001fff197819 */ /* 0x000fe20000011418 */
[----:B------:R-:W-:Y:S02]  /*3190*/  BSSY B0, `(.L_x_35) ;  /* 0x000046b000007945 */ /* 0x000fe40003800000 */
[----:B------:R-:W-:-:S04]  /*31a0*/  IMAD R10, R30, UR6, RZ ;  /* 0x000000061e0a7c24 */ /* 0x000fc8000f8e02ff */
[C---:B------:R-:W-:Y:S02]  /*31b0*/  IMAD R13, R7.reuse, UR7, R10 ;  /* 0x00000007070d7c24 */ /* 0x040fe4000f8e020a */
[----:B------:R-:W-:Y:S01]  /*31c0*/  IMAD.WIDE.U32 R10, R7, UR6, R24 ;  /* 0x00000006070a7c25 */ /* 0x000fe2000f8e0018 */
[----:B------:R-:W-:-:S03]  /*31d0*/  ULDC.64 UR6, c[0x0][0x5c0] ;  /* 0x0001700000067ab9 */ /* 0x000fc60000000a00 */
[----:B------:R-:W-:Y:S02]  /*31e0*/  IMAD.IADD R11, R11, 0x1, R13 ;  /* 0x000000010b0b7824 */ /* 0x000fe400078e020d */
[----:B0-----:R-:W-:-:S04]  /*31f0*/  IMAD R12, R27, R32, RZ ;  /* 0x000000201b0c7224 */ /* 0x001fc800078e02ff */
[C---:B------:R-:W-:Y:S02]  /*3200*/  IMAD R31, R35.reuse, R33, R12 ;  /* 0x00000021231f7224 */ /* 0x040fe400078e020c */
[----:B------:R-:W-:-:S04]  /*3210*/  IMAD.WIDE.U32 R12, R35, R32, R10 ;  /* 0x00000020230c7225 */ /* 0x000fc800078e000a */
[----:B------:R-:W-:Y:S01]  /*3220*/  IMAD.IADD R13, R13, 0x1, R31 ;  /* 0x000000010d0d7824 */ /* 0x000fe200078e021f */
[----:B------:R-:W-:Y:S02]  /*3230*/  LEA R10, P0, R32, R12, 0x3 ;  /* 0x0000000c200a7211 */ /* 0x000fe400078018ff */
[----:B------:R-:W-:Y:S02]  /*3240*/  IADD3 R12, P1, R12, UR6, RZ ;  /* 0x000000060c0c7c10 */ /* 0x000fe4000ff3e0ff */
[----:B------:R-:W-:Y:S02]  /*3250*/  LEA.HI.X R11, R32, R13, R33, 0x3, P0 ;  /* 0x0000000d200b7211 */ /* 0x000fe400000f1c21 */
[----:B---3-5:R-:W-:Y:S02]  /*3260*/  FSETP.NEU.AND P0, PT, R9, RZ, PT ;  /* 0x000000ff0900720b */ /* 0x028fe40003f0d000 */
[----:B------:R-:W-:Y:S02]  /*3270*/  IADD3 R10, P3, R10, UR6, RZ ;  /* 0x000000060a0a7c10 */ /* 0x000fe4000ff7e0ff */
[----:B------:R-:W-:-:S02]  /*3280*/  IADD3.X R13, R13, UR7, RZ, P1, !PT ;  /* 0x000000070d0d7c10 */ /* 0x000fc40008ffe4ff */
[----:B------:R-:W-:-:S07]  /*3290*/  IADD3.X R11, R11, UR7, RZ, P3, !PT ;  /* 0x000000070b0b7c10 */ /* 0x000fce0009ffe4ff */
[----:B------:R-:W-:Y:S05]  /*32a0*/  @!P0 BRA `(.L_x_36) ;  /* 0x00000034005c8947 */ /* 0x000fea0003800000 */
[----:B------:R-:W-:Y:S01]  /*32b0*/  ULDC.64 UR6, c[0x0][0x5b8] ;  /* 0x00016e0000067ab9 */ /* 0x000fe20000000a00 */
[----:B------:R-:W-:Y:S01]  /*32c0*/  ISETP.GE.AND P0, PT, R34, 0x1, PT ;  /* 0x000000012200780c */ /* 0x000fe20003f06270 */
[----:B------:R-:W-:Y:S01]  /*32d0*/  IMAD R32, R30, UR6, RZ ;  /* 0x000000061e207c24 */ /* 0x000fe2000f8e02ff */
[----:B------:R-:W-:Y:S01]  /*32e0*/  ULDC.64 UR10, c[0x0][0x5a8] ;  /* 0x00016a00000a7ab9 */ /* 0x000fe20000000a00 */
[----:B------:R-:W-:Y:S01]  /*32f0*/  IMAD.WIDE.U32 R30, R7, UR6, R24 ;  /* 0x00000006071e7c25 */ /* 0x000fe2000f8e0018 */
[----:B------:R-:W-:Y:S01]  /*3300*/  ISETP.LT.OR P4, PT, R29, 0x1, !P0 ;  /* 0x000000011d00780c */ /* 0x000fe20004781670 */
[----:B------:R-:W-:Y:S02]  /*3310*/  BSSY B1, `(.L_x_37) ;  /* 0x000000c000017945 */ /* 0x000fe40003800000 */
[----:B------:R-:W-:Y:S01]  /*3320*/  IMAD R7, R7, UR7, R32 ;  /* 0x0000000707077c24 */ /* 0x000fe2000f8e0220 */
[----:B------:R-:W-:-:S03]  /*3330*/  ULDC.64 UR6, c[0x0][0x5b0] ;  /* 0x00016c0000067ab9 */ /* 0x000fc60000000a00 */
[----:B------:R-:W-:Y:S02]  /*3340*/  IMAD.IADD R31, R31, 0x1, R7 ;  /* 0x000000011f1f7824 */ /* 0x000fe400078e0207 */
[----:B------:R-:W-:Y:S02]  /*3350*/  IMAD R7, R27, UR6, RZ ;  /* 0x000000061b077c24 */ /* 0x000fe4000f8e02ff */
[----:B------:R-:W-:-:S04]  /*3360*/  IMAD.WIDE.U32 R24, R35, UR6, R30 ;  /* 0x0000000623187c25 */ /* 0x000fc8000f8e001e */
[----:B------:R-:W-:Y:S01]  /*3370*/  IMAD R7, R35, UR7, R7 ;  /* 0x0000000723077c24 */ /* 0x000fe2000f8e0207 */
[----:B------:R-:W-:-:S04]  /*3380*/  IADD3 R24, P1, R24, UR10, RZ ;  /* 0x0000000a18187c10 */ /* 0x000fc8000ff3e0ff */
[--C-:B------:R-:W-:Y:S02]  /*3390*/  IADD3.X R25, R25, UR11, R7.reuse, P1, !PT ;  /* 0x0000000b19197c10 */ /* 0x100fe40008ffe407 */
[----:B------:R-:W-:Y:S01]  /*33a0*/  PRMT R7, RZ, 0x7610, R7 ;  /* 0x00007610ff077816 */ /* 0x000fe20000000007 */
[----:B------:R-:W-:Y:S06]  /*33b0*/  @P4 BRA `(.L_x_38) ;  /* 0x0000000000044947 */ /* 0x000fec0003800000 */
[----:B------:R0:W5:Y:S02]  /*33c0*/  LDG.E.U8 R7, desc[UR16][R24.64] ;  /* 0x0000001018077981 */ /* 0x000164000c1e1100 */
.L_x_38:
[----:B------:R-:W-:Y:S05]  /*33d0*/  BSYNC B1 ;  /* 0x0000000000017941 */ /* 0x000fea0003800000 */
.L_x_37:
[----:B-----5:R-:W-:Y:S01]  /*33e0*/  LOP3.LUT R7, R7, 0xff, RZ, 0xc0, !PT ;  /* 0x000000ff07077812 */ /* 0x020fe200078ec0ff */
[----:B------:R-:W-:Y:S01]  /*33f0*/  BSSY B1, `(.L_x_39) ;  /* 0x000000b000017945 */ /* 0x000fe20003800000 */
[----:B------:R-:W-:Y:S02]  /*3400*/  ISETP.LT.OR P3, PT, R29, 0x2, !P0 ;  /* 0x000000021d00780c */ /* 0x000fe40004761670 */
[----:B------:R-:W-:-:S05]  /*3410*/  F2FP.F16.E5M2.UNPACK_B R7, R7 ;  /* 0x00000007ff07723e */ /* 0x000fca00020004ff */
[----:B------:R-:W-:Y:S01]  /*3420*/  HADD2.F32 R32, -RZ, R7.H0_H0 ;  /* 0x20000007ff207230 */ /* 0x000fe20000004100 */
[----:B------:R-:W-:-:S04]  /*3430*/  PRMT R7, RZ, 0x7610, R7 ;  /* 0x00007610ff077816 */ /* 0x000fc80000000007 */
[----:B------:R-:W-:-:S04]  /*3440*/  FMUL R32, R32, R9 ;  /* 0x0000000920207220 */ /* 0x000fc80000400000 */
[----:B--2---:R-:W-:-:S05]  /*3450*/  FFMA R32, R143, R8, R32 ;  /* 0x000000088f207223 */ /* 0x004fca0000000020 */
[----:B------:R-:W-:-:S05]  /*3460*/  F2FP.SATFINITE.E5M2.F32.PACK_AB_MERGE_C R33, RZ, R32, RZ ;  /* 0x00000020ff21723e */ /* 0x000fca00048060ff */
[----:B------:R1:W-:Y:S01]  /*3470*/  @!P4 STG.E.U8 desc[UR16][R12.64], R33 ;  /* 0x000000210c00c986 */ /* 0x0003e2000c101110 */
[----:B------:R-:W-:Y:S05]  /*3480*/  @P3 BRA `(.L_x_40) ;  /* 0x0000000000043947 */ /* 0x000fea0003800000 */
[----:B------:R2:W5:Y:S02]  /*3490*/  LDG.E.U8 R7, desc[UR16][R24.64+0x1] ;  /* 0x0000011018077981 */ /* 0x000564000c1e1100 */
.L_x_40:
[----:B------:R-:W-:Y:S05]  /*34a0*/  BSYNC B1 ;  /* 0x0000000000017941 */ /* 0x000fea0003800000 */
.L_x_39:
[----:B-----5:R-:W-:Y:S01]  /*34b0*/  LOP3.LUT R7, R7, 0xff, RZ, 0xc0, !PT ;  /* 0x000000ff07077812 */ /* 0x020fe200078ec0ff */
[----:B------:R-:W-:Y:S01]  /*34c0*/  BSSY B1, `(.L_x_41) ;  /* 0x0000013000017945 */ /* 0x000fe20003800000 */
[----:B-1----:R-:W-:Y:S02]  /*34d0*/  IADD3 R33, P1, R35, 0x8, RZ ;  /* 0x0000000823217810 */ /* 0x002fe40007f3e0ff */
[----:B------:R-:W-:-:S03]  /*34e0*/  F2FP.F16.E5M2.UNPACK_B R7, R7 ;  /* 0x00000007ff07723e */ /* 0x000fc600020004ff */
[----:B------:R-:W-:Y:S01]  /*34f0*/  IMAD.X R27, RZ, RZ, R27, P1 ;  /* 0x000000ffff1b7224 */ /* 0x000fe200008e061b */
[----:B------:R-:W-:Y:S01]  /*3500*/  ISETP.GE.AND P1, PT, R34, 0x9, PT ;  /* 0x000000092200780c */ /* 0x000fe20003f26270 */
[----:B------:R-:W-:Y:S02]  /*3510*/  HADD2.F32 R26, -RZ, R7.H0_H0 ;  /* 0x20000007ff1a7230 */ /* 0x000fe40000004100 */
[----:B------:R-:W-:Y:S01]  /*3520*/  IMAD.WIDE.U32 R30, R33, UR6, R30 ;  /* 0x00000006211e7c25 */ /* 0x000fe2000f8e001e */
[----:B------:R-:W-:-:S03]  /*3530*/  ISETP.LT.OR P5, PT, R29, 0x1, !P1 ;  /* 0x000000011d00780c */ /* 0x000fc60004fa1670 */
[----:B------:R-:W-:Y:S01]  /*3540*/  FMUL R7, R26, R9 ;  /* 0x000000091a077220 */ /* 0x000fe20000400000 */
[----:B------:R-:W-:-:S03]  /*3550*/  IMAD R26, R27, UR6, RZ ;  /* 0x000000061b1a7c24 */ /* 0x000fc6000f8e02ff */
[----:B------:R-:W-:Y:S01]  /*3560*/  FFMA R7, R138, R8, R7 ;  /* 0x000000088a077223 */ /* 0x000fe20000000007 */
[----:B------:R-:W-:Y:S01]  /*3570*/  IMAD R33, R33, UR7, R26 ;  /* 0x0000000721217c24 */ /* 0x000fe2000f8e021a */
[----:B------:R-:W-:-:S03]  /*3580*/  IADD3 R26, P4, R30, UR10, RZ ;  /* 0x0000000a1e1a7c10 */ /* 0x000fc6000ff9e0ff */
[----:B------:R-:W-:Y:S02]  /*3590*/  F2FP.SATFINITE.E5M2.F32.PACK_AB_MERGE_C R35, RZ, R7, RZ ;  /* 0x00000007ff23723e */ /* 0x000fe400048060ff */
[----:B------:R-:W-:Y:S02]  /*35a0*/  IADD3.X R27, R31, UR11, R33, P4, !PT ;  /* 0x0000000b1f1b7c10 */ /* 0x000fe4000a7fe421 */
[----:B------:R-:W-:Y:S01]  /*35b0*/  PRMT R7, RZ, 0x7610, R7 ;  /* 0x00007610ff077816 */ /* 0x000fe20000000007 */
[----:B------:R1:W-:Y:S01]  /*35c0*/  @!P3 STG.E.U8 desc[UR16][R12.64+0x1], R35 ;  /* 0x000001230c00b986 */ /* 0x0003e2000c101110 */
[----:B------:R-:W-:Y:S05]  /*35d0*/  @P5 BRA `(.L_x_42) ;  /* 0x0000000000045947 */ /* 0x000fea0003800000 */
[----:B------:R3:W5:Y:S02]  /*35e0*/  LDG.E.U8 R7, desc[UR16][R26.64] ;  /* 0x000000101a077981 */ /* 0x000764000c1e1100 */
.L_x_42:
[----:B------:R-:W-:Y:S05]  /*35f0*/  BSYNC B1 ;  /* 0x0000000000017941 */ /* 0x000fea0003800000 */
.L_x_41:
[----:B-----5:R-:W-:Y:S01]  /*3600*/  LOP3.LUT R7, R7, 0xff, RZ, 0xc0, !PT ;  /* 0x000000ff07077812 */ /* 0x020fe200078ec0ff */
[----:B------:R-:W-:Y:S01]  /*3610*/  BSSY B1, `(.L_x_43) ;  /* 0x000000b000017945 */ /* 0x000fe20003800000 */
[----:B------:R-:W-:Y:S02]  /*3620*/  ISETP.LT.OR P3, PT, R29, 0x2, !P1 ;  /* 0x000000021d00780c */ /* 0x000fe40004f61670 */
[----:B------:R-:W-:-:S05]  /*3630*/  F2FP.F16.E5M2.UNPACK_B R7, R7 ;  /* 0x00000007ff07723e */ /* 0x000fca00020004ff */
[----:B------:R-:W-:Y:S01]  /*3640*/  HADD2.F32 R30, -RZ, R7.H0_H0 ;  /* 0x20000007ff1e7230 */ /* 0x000fe20000004100 */
[----:B------:R-:W-:-:S04]  /*3650*/  PRMT R7, RZ, 0x7610, R7 ;  /* 0x00007610ff077816 */ /* 0x000fc80000000007 */
[----:B------:R-:W-:-:S04]  /*3660*/  FMUL R30, R30, R9 ;  /* 0x000000091e1e7220 */ /* 0x000fc80000400000 */
[----:B------:R-:W-:-:S05]  /*3670*/  FFMA R30, R141, R8, R30 ;  /* 0x000000088d1e7223 */ /* 0x000fca000000001e */
[----:B------:R-:W-:-:S05]  /*3680*/  F2FP.SATFINITE.E5M2.F32.PACK_AB_MERGE_C R31, RZ, R30, RZ ;  /* 0x0000001eff1f723e */ /* 0x000fca00048060ff */
[----:B------:R4:W-:Y:S01]  /*3690*/  @!P5 STG.E.U8 desc[UR16][R10.64], R31 ;  /* 0x0000001f0a00d986 */ /* 0x0009e2000c101110 */
[----:B------:R-:W-:Y:S05]  /*36a0*/  @P3 BRA `(.L_x_44) ;  /* 0x0000000000043947 */ /* 0x000fea0003800000 */
[----:B------:R0:W5:Y:S02]  /*36b0*/  LDG.E.U8 R7, desc[UR16][R26.64+0x1] ;  /* 0x000001101a077981 */ /* 0x000164000c1e1100 */
.L_x_44:
[----:B------:R-:W-:Y:S05]  /*36c0*/  BSYNC B1 ;  /* 0x0000000000017941 */ /* 0x000fea0003800000 */
.L_x_43:
[----:B-----5:R-:W-:Y:S01]  /*36d0*/  LOP3.LUT R7, R7, 0xff, RZ, 0xc0, !PT ;  /* 0x000000ff07077812 */ /* 0x020fe200078ec0ff */
[----:B------:R-:W-:Y:S01]  /*36e0*/  BSSY B1, `(.L_x_45) ;  /* 0x000000b000017945 */ /* 0x000fe20003800000 */
[----:B------:R-:W-:Y:S02]  /*36f0*/  ISETP.LT.OR P4, PT, R29, 0x9, !P0 ;  /* 0x000000091d00780c */ /* 0x000fe40004781670 */
[----:B------:R-:W-:-:S05]  /*3700*/  F2FP.F16.E5M2.UNPACK_B R7, R7 ;  /* 0x00000007ff07723e */ /* 0x000fca00020004ff */
[----:B------:R-:W-:-:S05]  /*3710*/  HADD2.F32 R30, -RZ, R7.H0_H0 ;  /* 0x20000007ff1e7230 */ /* 0x000fca0000004100 */
[----:B------:R-:W-:-:S04]  /*3720*/  FMUL R7, R30, R9 ;  /* 0x000000091e077220 */ /* 0x000fc80000400000 */
[----:B------:R-:W-:-:S05]  /*3730*/  FFMA R7, R136, R8, R7 ;  /* 0x0000000888077223 */ /* 0x000fca0000000007 */
[----:B----4-:R-:W-:Y:S02]  /*3740*/  F2FP.SATFINITE.E5M2.F32.PACK_AB_MERGE_C R31, RZ, R7, RZ ;  /* 0x00000007ff1f723e */ /* 0x010fe400048060ff */
[----:B------:R-:W-:-:S03]  /*3750*/  PRMT R7, RZ, 0x7610, R7 ;  /* 0x00007610ff077816 */ /* 0x000fc60000000007 */
[----:B------:R4:W-:Y:S01]  /*3760*/  @!P3 STG.E.U8 desc[UR16][R10.64+0x1], R31 ;  /* 0x0000011f0a00b986 */ /* 0x0009e2000c101110 */
[----:B------:R-:W-:Y:S05]  /*3770*/  @P4 BRA `(.L_x_46) ;  /* 0x0000000000044947 */ /* 0x000fea0003800000 */
[----:B------:R0:W5:Y:S02]  /*3780*/  LDG.E.U8 R7, desc[UR16][R24.64+0x8] ;  /* 0x0000081018077981 */ /* 0x000164000c1e1100 */
.L_x_46:
[----:B------:R-:W-:Y:S05]  /*3790*/  BSYNC B1 ;  /* 0x0000000000017941 */ /* 0x000fea0003800000 */
.L_x_45:
        /* <DEDUP_REMOVED lines=8> */
[----:B----4-:R-:W-:-:S05]  /*3820*/  F2FP.SATFINITE.E5M2.F32.PACK_AB_MERGE_C R31, RZ, R30, RZ ;  /* 0x0000001eff1f723e */ /* 0x010fca00048060ff */
[----:B------:R4:W-:Y:S01]  /*3830*/  @!P4 STG.E.U8 desc[UR16][R12.64+0x8], R31 ;  /* 0x0000081f0c00c986 */ /* 0x0009e2000c101110 */
[----:B------:R-:W-:Y:S05]  /*3840*/  @P3 BRA `(.L_x_48) ;  /* 0x0000000000043947 */ /* 0x000fea0003800000 */
[----:B------:R0:W5:Y:S02]  /*3850*/  LDG.E.U8 R7, desc[UR16][R24.64+0x9] ;  /* 0x0000091018077981 */ /* 0x000164000c1e1100 */
.L_x_48:
[----:B------:R-:W-:Y:S05]  /*3860*/  BSYNC B1 ;  /* 0x0000000000017941 */ /* 0x000fea0003800000 */
.L_x_47:
        /* <DEDUP_REMOVED lines=12> */
.L_x_50:
[----:B------:R-:W-:Y:S05]  /*3930*/  BSYNC B1 ;  /* 0x0000000000017941 */ /* 0x000fea0003800000 */
.L_x_49:
        /* <DEDUP_REMOVED lines=12> */
.L_x_52:
[----:B------:R-:W-:Y:S05]  /*3a00*/  BSYNC B1 ;  /* 0x0000000000017941 */ /* 0x000fea0003800000 */
.L_x_51:
        /* <DEDUP_REMOVED lines=12> */
.L_x_54:
[----:B------:R-:W-:Y:S05]  /*3ad0*/  BSYNC B1 ;  /* 0x0000000000017941 */ /* 0x000fea0003800000 */
.L_x_53:
        /* <DEDUP_REMOVED lines=12> */
.L_x_56:
[----:B------:R-:W-:Y:S05]  /*3ba0*/  BSYNC B1 ;  /* 0x0000000000017941 */ /* 0x000fea0003800000 */
.L_x_55:
        /* <DEDUP_REMOVED lines=12> */
.L_x_58:
[----:B------:R-:W-:Y:S05]  /*3c70*/  BSYNC B1 ;  /* 0x0000000000017941 */ /* 0x000fea0003800000 */
.L_x_57:
        /* <DEDUP_REMOVED lines=12> */
.L_x_60:
[----:B------:R-:W-:Y:S05]  /*3d40*/  BSYNC B1 ;  /* 0x0000000000017941 */ /* 0x000fea0003800000 */
.L_x_59:
        /* <DEDUP_REMOVED lines=12> */
.L_x_62:
[----:B------:R-:W-:Y:S05]  /*3e10*/  BSYNC B1 ;  /* 0x0000000000017941 */ /* 0x000fea0003800000 */
.L_x_61:
        /* <DEDUP_REMOVED lines=12> */
.L_x_64:
[----:B------:R-:W-:Y:S05]  /*3ee0*/  BSYNC B1 ;  /* 0x0000000000017941 */ /* 0x000fea0003800000 */
.L_x_63:
        /* <DEDUP_REMOVED lines=12> */
.L_x_66:
[----:B------:R-:W-:Y:S05]  /*3fb0*/  BSYNC B1 ;  /* 0x0000000000017941 */ /* 0x000fea0003800000 */
.L_x_65:
        /* <DEDUP_REMOVED lines=12> */
.L_x_68:
[----:B------:R-:W-:Y:S05]  /*4080*/  BSYNC B1 ;  /* 0x0000000000017941 */ /* 0x000fea0003800000 */
.L_x_67:
        /* <DEDUP_REMOVED lines=12> */
.L_x_70:
[----:B------:R-:W-:Y:S05]  /*4150*/  BSYNC B1 ;  /* 0x0000000000017941 */ /* 0x000fea0003800000 */
.L_x_69:
        /* <DEDUP_REMOVED lines=12> */
.L_x_72:
[----:B------:R-:W-:Y:S05]  /*4220*/  BSYNC B1 ;  /* 0x0000000000017941 */ /* 0x000fea0003800000 */
.L_x_71:
        /* <DEDUP_REMOVED lines=12> */
.L_x_74:
[----:B------:R-:W-:Y:S05]  /*42f0*/  BSYNC B1 ;  /* 0x0000000000017941 */ /* 0x000fea0003800000 */
.L_x_73:
        /* <DEDUP_REMOVED lines=12> */
.L_x_76:
[----:B------:R-:W-:Y:S05]  /*43c0*/  BSYNC B1 ;  /* 0x0000000000017941 */ /* 0x000fea0003800000 */
.L_x_75:
        /* <DEDUP_REMOVED lines=12> */
.L_x_78:
[----:B------:R-:W-:Y:S05]  /*4490*/  BSYNC B1 ;  /* 0x0000000000017941 */ /* 0x000fea0003800000 */
.L_x_77:
        /* <DEDUP_REMOVED lines=12> */
.L_x_80:
[----:B------:R-:W-:Y:S05]  /*4560*/  BSYNC B1 ;  /* 0x0000000000017941 */ /* 0x000fea0003800000 */
.L_x_79:
        /* <DEDUP_REMOVED lines=12> */
.L_x_82:
[----:B------:R-:W-:Y:S05]  /*4630*/  BSYNC B1 ;  /* 0x0000000000017941 */ /* 0x000fea0003800000 */
.L_x_81:
        /* <DEDUP_REMOVED lines=12> */
.L_x_84:
[----:B------:R-:W-:Y:S05]  /*4700*/  BSYNC B1 ;  /* 0x0000000000017941 */ /* 0x000fea0003800000 */
.L_x_83:
        /* <DEDUP_REMOVED lines=12> */
.L_x_86:
[----:B------:R-:W-:Y:S05]  /*47d0*/  BSYNC B1 ;  /* 0x0000000000017941 */ /* 0x000fea0003800000 */
.L_x_85:
        /* <DEDUP_REMOVED lines=12> */
.L_x_88:
[----:B------:R-:W-:Y:S05]  /*48a0*/  BSYNC B1 ;  /* 0x0000000000017941 */ /* 0x000fea0003800000 */
.L_x_87:
        /* <DEDUP_REMOVED lines=12> */
.L_x_90:
[----:B------:R-:W-:Y:S05]  /*4970*/  BSYNC B1 ;  /* 0x0000000000017941 */ /* 0x000fea0003800000 */
.L_x_89:
        /* <DEDUP_REMOVED lines=12> */
.L_x_92:
[----:B------:R-:W-:Y:S05]  /*4a40*/  BSYNC B1 ;  /* 0x0000000000017941 */ /* 0x000fea0003800000 */
.L_x_91:
        /* <DEDUP_REMOVED lines=12> */
.L_x_94:
[----:B------:R-:W-:Y:S05]  /*4b10*/  BSYNC B1 ;  /* 0x0000000000017941 */ /* 0x000fea0003800000 */
.L_x_93:
        /* <DEDUP_REMOVED lines=12> */
.L_x_96:
[----:B------:R-:W-:Y:S05]  /*4be0*/  BSYNC B1 ;  /* 0x0000000000017941 */ /* 0x000fea0003800000 */
.L_x_95:
        /* <DEDUP_REMOVED lines=12> */
.L_x_98:
[----:B------:R-:W-:Y:S05]  /*4cb0*/  BSYNC B1 ;  /* 0x0000000000017941 */ /* 0x000fea0003800000 */
.L_x_97:
        /* <DEDUP_REMOVED lines=12> */
.L_x_100:
[----:B------:R-:W-:Y:S05]  /*4d80*/  BSYNC B1 ;  /* 0x0000000000017941 */ /* 0x000fea0003800000 */
.L_x_99:
        /* <DEDUP_REMOVED lines=12> */
.L_x_102:
[----:B------:R-:W-:Y:S05]  /*4e50*/  BSYNC B1 ;  /* 0x0000000000017941 */ /* 0x000fea0003800000 */
.L_x_101:
        /* <DEDUP_REMOVED lines=12> */
.L_x_104:
[----:B------:R-:W-:Y:S05]  /*4f20*/  BSYNC B1 ;  /* 0x0000000000017941 */ /* 0x000fea0003800000 */
.L_x_103:
        /* <DEDUP_REMOVED lines=12> */
.L_x_106:
[----:B------:R-:W-:Y:S05]  /*4ff0*/  BSYNC B1 ;  /* 0x0000000000017941 */ /* 0x000fea0003800000 */
.L_x_105:
        /* <DEDUP_REMOVED lines=12> */
.L_x_108:
[----:B------:R-:W-:Y:S05]  /*50c0*/  BSYNC B1 ;  /* 0x0000000000017941 */ /* 0x000fea0003800000 */
.L_x_107:
        /* <DEDUP_REMOVED lines=12> */
.L_x_110:
[----:B------:R-:W-:Y:S05]  /*5190*/  BSYNC B1 ;  /* 0x0000000000017941 */ /* 0x000fea0003800000 */
.L_x_109:
        /* <DEDUP_REMOVED lines=12> */
.L_x_112:
[----:B------:R-:W-:Y:S05]  /*5260*/  BSYNC B1 ;  /* 0x0000000000017941 */ /* 0x000fea0003800000 */
.L_x_111:
        /* <DEDUP_REMOVED lines=12> */
.L_x_114:
[----:B------:R-:W-:Y:S05]  /*5330*/  BSYNC B1 ;  /* 0x0000000000017941 */ /* 0x000fea0003800000 */
.L_x_113:
        /* <DEDUP_REMOVED lines=12> */
.L_x_116:
[----:B------:R-:W-:Y:S05]  /*5400*/  BSYNC B1 ;  /* 0x0000000000017941 */ /* 0x000fea0003800000 */
.L_x_115:
        /* <DEDUP_REMOVED lines=12> */
.L_x_118:
[----:B------:R-:W-:Y:S05]  /*54d0*/  BSYNC B1 ;  /* 0x0000000000017941 */ /* 0x000fea0003800000 */
.L_x_117:
        /* <DEDUP_REMOVED lines=12> */
.L_x_120:
[----:B------:R-:W-:Y:S05]  /*55a0*/  BSYNC B1 ;  /* 0x0000000000017941 */ /* 0x000fea0003800000 */
.L_x_119:
        /* <DEDUP_REMOVED lines=12> */
.L_x_122:
[----:B------:R-:W-:Y:S05]  /*5670*/  BSYNC B1 ;  /* 0x0000000000017941 */ /* 0x000fea0003800000 */
.L_x_121:
        /* <DEDUP_REMOVED lines=12> */
.L_x_124:
[----:B------:R-:W-:Y:S05]  /*5740*/  BSYNC B1 ;  /* 0x0000000000017941 */ /* 0x000fea0003800000 */
.L_x_123:
        /* <DEDUP_REMOVED lines=12> */
.L_x_126:
[----:B------:R-:W-:Y:S05]  /*5810*/  BSYNC B1 ;  /* 0x0000000000017941 */ /* 0x000fea0003800000 */
.L_x_125:
        /* <DEDUP_REMOVED lines=12> */
.L_x_128:
[----:B------:R-:W-:Y:S05]  /*58e0*/  BSYNC B1 ;  /* 0x0000000000017941 */ /* 0x000fea0003800000 */
.L_x_127:
        /* <DEDUP_REMOVED lines=12> */
.L_x_130:
[----:B------:R-:W-:Y:S05]  /*59b0*/  BSYNC B1 ;  /* 0x0000000000017941 */ /* 0x000fea0003800000 */
.L_x_129:
        /* <DEDUP_REMOVED lines=12> */
.L_x_132:
[----:B------:R-:W-:Y:S05]  /*5a80*/  BSYNC B1 ;  /* 0x0000000000017941 */ /* 0x000fea0003800000 */
.L_x_131:
        /* <DEDUP_REMOVED lines=12> */
.L_x_134:
[----:B------:R-:W-:Y:S05]  /*5b50*/  BSYNC B1 ;  /* 0x0000000000017941 */ /* 0x000fea0003800000 */
.L_x_133:
        /* <DEDUP_REMOVED lines=12> */
.L_x_136:
[----:B------:R-:W-:Y:S05]  /*5c20*/  BSYNC B1 ;  /* 0x0000000000017941 */ /* 0x000fea0003800000 */
.L_x_135:
        /* <DEDUP_REMOVED lines=12> */
.L_x_138:
[----:B------:R-:W-:Y:S05]  /*5cf0*/  BSYNC B1 ;  /* 0x0000000000017941 */ /* 0x000fea0003800000 */
.L_x_137:
        /* <DEDUP_REMOVED lines=12> */
.L_x_140:
[----:B------:R-:W-:Y:S05]  /*5dc0*/  BSYNC B1 ;  /* 0x0000000000017941 */ /* 0x000fea0003800000 */
.L_x_139:
        /* <DEDUP_REMOVED lines=12> */
.L_x_142:
[----:B------:R-:W-:Y:S05]  /*5e90*/  BSYNC B1 ;  /* 0x0000000000017941 */ /* 0x000fea0003800000 */
.L_x_141:
        /* <DEDUP_REMOVED lines=12> */
.L_x_144:
[----:B------:R-:W-:Y:S05]  /*5f60*/  BSYNC B1 ;  /* 0x0000000000017941 */ /* 0x000fea0003800000 */
.L_x_143:
        /* <DEDUP_REMOVED lines=12> */
.L_x_146:
[----:B------:R-:W-:Y:S05]  /*6030*/  BSYNC B1 ;  /* 0x0000000000017941 */ /* 0x000fea0003800000 */
.L_x_145:
        /* <DEDUP_REMOVED lines=12> */
.L_x_148:
[----:B------:R-:W-:Y:S05]  /*6100*/  BSYNC B1 ;  /* 0x0000000000017941 */ /* 0x000fea0003800000 */
.L_x_147:
        /* <DEDUP_REMOVED lines=12> */
.L_x_150:
[----:B------:R-:W-:Y:S05]  /*61d0*/  BSYNC B1 ;  /* 0x0000000000017941 */ /* 0x000fea0003800000 */
.L_x_149:
        /* <DEDUP_REMOVED lines=12> */
.L_x_152:
[----:B------:R-:W-:Y:S05]  /*62a0*/  BSYNC B1 ;  /* 0x0000000000017941 */ /* 0x000fea0003800000 */
.L_x_151:
        /* <DEDUP_REMOVED lines=12> */
.L_x_154:
[----:B------:R-:W-:Y:S05]  /*6370*/  BSYNC B1 ;  /* 0x0000000000017941 */ /* 0x000fea0003800000 */
.L_x_153:
        /* <DEDUP_REMOVED lines=8> */
[----:B0-----:R-:W-:-:S05]  /*6400*/  F2FP.SATFINITE.E5M2.F32.PACK_AB_MERGE_C R19, RZ, R20, RZ ;  /* 0x00000014ff13723e */ /* 0x001fca00048060ff */
[----:B------:R0:W-:Y:S01]  /*6410*/  @!P4 STG.E.U8 desc[UR16][R10.64+0x70], R19 ;  /* 0x000070130a00c986 */ /* 0x0001e2000c101110 */
[----:B------:R-:W-:Y:S05]  /*6420*/  @P3 BRA `(.L_x_156) ;  /* 0x0000000000043947 */ /* 0x000fea0003800000 */
[----:B------:R0:W5:Y:S02]  /*6430*/  LDG.E.U8 R7, desc[UR16][R26.64+0x71] ;  /* 0x000071101a077981 */ /* 0x000164000c1e1100 */
.L_x_156:
[----:B------:R-:W-:Y:S05]  /*6440*/  BSYNC B1 ;  /* 0x0000000000017941 */ /* 0x000fea0003800000 */
.L_x_155:
[----:B-----5:R-:W-:Y:S01]  /*6450*/  LOP3.LUT R7, R7, 0xff, RZ, 0xc0, !PT ;  /* 0x000000ff07077812 */ /* 0x020fe200078ec0ff */
[----:B------:R-:W-:Y:S01]  /*6460*/  BSSY B1, `(.L_x_157) ;  /* 0x000000b000017945 */ /* 0x000fe20003800000 */
[----:B------:R-:W-:Y:S02]  /*6470*/  ISETP.LT.OR P4, PT, R29, 0x79, !P0 ;  /* 0x000000791d00780c */ /* 0x000fe40004781670 */
[----:B------:R-:W-:-:S05]  /*6480*/  F2FP.F16.E5M2.UNPACK_B R7, R7 ;  /* 0x00000007ff07723e */ /* 0x000fca00020004ff */
[----:B------:R-:W-:-:S05]  /*6490*/  HADD2.F32 R20, -RZ, R7.H0_H0 ;  /* 0x20000007ff147230 */ /* 0x000fca0000004100 */
[----:B------:R-:W-:-:S04]  /*64a0*/  FMUL R7, R20, R9 ;  /* 0x0000000914077220 */ /* 0x000fc80000400000 */
[----:B------:R-:W-:-:S05]  /*64b0*/  FFMA R7, R18, R8, R7 ;  /* 0x0000000812077223 */ /* 0x000fca0000000007 */
[----:B0-----:R-:W-:Y:S02]  /*64c0*/  F2FP.SATFINITE.E5M2.F32.PACK_AB_MERGE_C R19, RZ, R7, RZ ;  /* 0x00000007ff13723e */ /* 0x001fe400048060ff */
[----:B------:R-:W-:-:S03]  /*64d0*/  PRMT R7, RZ, 0x7610, R7 ;  /* 0x00007610ff077816 */ /* 0x000fc60000000007 */
[----:B------:R0:W-:Y:S01]  /*64e0*/  @!P3 STG.E.U8 desc[UR16][R10.64+0x71], R19 ;  /* 0x000071130a00b986 */ /* 0x0001e2000c101110 */
[----:B------:R-:W-:Y:S05]  /*64f0*/  @P4 BRA `(.L_x_158) ;  /* 0x0000000000044947 */ /* 0x000fea0003800000 */
[----:B------:R0:W5:Y:S02]  /*6500*/  LDG.E.U8 R7, desc[UR16][R24.64+0x78] ;  /* 0x0000781018077981 */ /* 0x000164000c1e1100 */
.L_x_158:
[----:B------:R-:W-:Y:S05]  /*6510*/  BSYNC B1 ;  /* 0x0000000000017941 */ /* 0x000fea0003800000 */
.L_x_157:
        /* <DEDUP_REMOVED lines=12> */
.L_x_160:
[----:B------:R-:W-:Y:S05]  /*65e0*/  BSYNC B1 ;  /* 0x0000000000017941 */ /* 0x000fea0003800000 */
.L_x_159:
        /* <DEDUP_REMOVED lines=12> */
.L_x_162:
[----:B------:R-:W-:Y:S05]  /*66b0*/  BSYNC B1 ;  /* 0x0000000000017941 */ /* 0x000fea0003800000 */
.L_x_161:
[----:B-----5:R-:W-:Y:S01]  /*66c0*/  LOP3.LUT R7, R7, 0xff, RZ, 0xc0, !PT ;  /* 0x000000ff07077812 */ /* 0x020fe200078ec0ff */
[----:B------:R-:W-:Y:S01]  /*66d0*/  BSSY B1, `(.L_x_163) ;  /* 0x000000b000017945 */ /* 0x000fe20003800000 */
[----:B------:R-:W-:Y:S02]  /*66e0*/  ISETP.LT.OR P1, PT, R29, 0x7a, !P1 ;  /* 0x0000007a1d00780c */ /* 0x000fe40004f21670 */
[----:B------:R-:W-:-:S05]  /*66f0*/  F2FP.F16.E5M2.UNPACK_B R7, R7 ;  /* 0x00000007ff07723e */ /* 0x000fca00020004ff */
[----:B01----:R-:W-:Y:S01]  /*6700*/  HADD2.F32 R12, -RZ, R7.H0_H0 ;  /* 0x20000007ff0c7230 */ /* 0x003fe20000004100 */
[----:B------:R-:W-:-:S04]  /*6710*/  PRMT R7, RZ, 0x7610, R7 ;  /* 0x00007610ff077816 */ /* 0x000fc80000000007 */
[----:B------:R-:W-:-:S04]  /*6720*/  FMUL R12, R12, R9 ;  /* 0x000000090c0c7220 */ /* 0x000fc80000400000 */
[----:B------:R-:W-:-:S05]  /*6730*/  FFMA R12, R17, R8, R12 ;  /* 0x00000008110c7223 */ /* 0x000fca000000000c */
[----:B------:R-:W-:-:S05]  /*6740*/  F2FP.SATFINITE.E5M2.F32.PACK_AB_MERGE_C R13, RZ, R12, RZ ;  /* 0x0000000cff0d723e */ /* 0x000fca00048060ff */
[----:B------:R0:W-:Y:S01]  /*6750*/  @!P3 STG.E.U8 desc[UR16][R10.64+0x78], R13 ;  /* 0x0000780d0a00b986 */ /* 0x0001e2000c101110 */
[----:B------:R-:W-:Y:S05]  /*6760*/  @P1 BRA `(.L_x_164) ;  /* 0x0000000000041947 */ /* 0x000fea0003800000 */
[----:B------:R1:W5:Y:S02]  /*6770*/  LDG.E.U8 R7, desc[UR16][R26.64+0x79] ;  /* 0x000079101a077981 */ /* 0x000364000c1e1100 */
.L_x_164:
[----:B------:R-:W-:Y:S05]  /*6780*/  BSYNC B1 ;  /* 0x0000000000017941 */ /* 0x000fea0003800000 */
.L_x_163:
[----:B------:R-:W-:Y:S05]  /*6790*/  @P1 BRA `(.L_x_165) ;  /* 0x0000001000281947 */ /* 0x000fea0003800000 */
[----:B-----5:R-:W-:-:S04]  /*67a0*/  LOP3.LUT R7, R7, 0xff, RZ, 0xc0, !PT ;  /* 0x000000ff07077812 */ /* 0x020fc800078ec0ff */
[----:B------:R-:W-:-:S05]  /*67b0*/  F2FP.F16.E5M2.UNPACK_B R7, R7 ;  /* 0x00000007ff07723e */ /* 0x000fca00020004ff */
[----:B------:R-:W-:-:S05]  /*67c0*/  HADD2.F32 R12, -RZ, R7.H0_H0 ;  /* 0x20000007ff0c7230 */ /* 0x000fca0000004100 */
[----:B------:R-:W-:-:S04]  /*67d0*/  FMUL R7, R12, R9 ;  /* 0x000000090c077220 */ /* 0x000fc80000400000 */
[----:B------:R-:W-:-:S05]  /*67e0*/  FFMA R7, R16, R8, R7 ;  /* 0x0000000810077223 */ /* 0x000fca0000000007 */
[----:B------:R-:W-:-:S05]  /*67f0*/  F2FP.SATFINITE.E5M2.F32.PACK_AB_MERGE_C R7, RZ, R7, RZ ;  /* 0x00000007ff07723e */ /* 0x000fca00048060ff */
[----:B------:R0:W-:Y:S01]  /*6800*/  STG.E.U8 desc[UR16][R10.64+0x79], R7 ;  /* 0x000079070a007986 */ /* 0x0001e2000c101110 */
[----:B------:R-:W-:Y:S05]  /*6810*/  BRA `(.L_x_165) ;  /* 0x0000001000087947 */ /* 0x000fea0003800000 */
.L_x_36:
[----:B------:R-:W-:Y:S01]  /*6820*/  ISETP.GE.AND P1, PT, R34, 0x1, PT ;  /* 0x000000012200780c */ /* 0x000fe20003f26270 */
[-C--:B--2---:R-:W-:Y:S01]  /*6830*/  FMUL R143, R143, R8.reuse ;  /* 0x000000088f8f7220 */ /* 0x084fe20000400000 */
[-C--:B------:R-:W-:Y:S01]  /*6840*/  FMUL R138, R138, R8.reuse ;  /* 0x000000088a8a7220 */ /* 0x080fe20000400000 */
[----:B------:R-:W-:Y:S01]  /*6850*/  ISETP.GE.AND P0, PT, R34, 0x9, PT ;  /* 0x000000092200780c */ /* 0x000fe20003f06270 */
[-C--:B------:R-:W-:Y:S01]  /*6860*/  FMUL R141, R141, R8.reuse ;  /* 0x000000088d8d7220 */ /* 0x080fe20000400000 */
[C---:B------:R-:W-:Y:S01]  /*6870*/  ISETP.LT.OR P4, PT, R29.reuse, 0x1, !P1 ;  /* 0x000000011d00780c */ /* 0x040fe20004f81670 */
[-C--:B------:R-:W-:Y:S01]  /*6880*/  FMUL R136, R136, R8.reuse ;  /* 0x0000000888887220 */ /* 0x080fe20000400000 */
[----:B------:R-:W-:Y:S01]  /*6890*/  ISETP.LT.OR P5, PT, R29, 0x2, !P1 ;  /* 0x000000021d00780c */ /* 0x000fe20004fa1670 */
[-C--:B------:R-:W-:Y:S01]  /*68a0*/  FMUL R139, R139, R8.reuse ;  /* 0x000000088b8b7220 */ /* 0x080fe20000400000 */
[----:B------:R-:W-:Y:S01]  /*68b0*/  F2FP.SATFINITE.E5M2.F32.PACK_AB_MERGE_C R143, RZ, R143, RZ ;  /* 0x0000008fff8f723e */ /* 0x000fe200048060ff */
[----:B------:R-:W-:Y:S01]  /*68c0*/  FMUL R134, R134, R8 ;  /* 0x0000000886867220 */ /* 0x000fe20000400000 */
[----:B------:R-:W-:Y:S01]  /*68d0*/  F2FP.SATFINITE.E5M2.F32.PACK_AB_MERGE_C R7, RZ, R138, RZ ;  /* 0x0000008aff07723e */ /* 0x000fe200048060ff */
[-C--:B------:R-:W-:Y:S01]  /*68e0*/  FMUL R137, R137, R8.reuse ;  /* 0x0000000889897220 */ /* 0x080fe20000400000 */
[C---:B------:R-:W-:Y:S01]  /*68f0*/  ISETP.LT.OR P3, PT, R29.reuse, 0x1, !P0 ;  /* 0x000000011d00780c */ /* 0x040fe20004761670 */
[-C--:B------:R-:W-:Y:S01]  /*6900*/  FMUL R132, R132, R8.reuse ;  /* 0x0000000884847220 */ /* 0x080fe20000400000 */
[----:B------:R-:W-:Y:S01]  /*6910*/  ISETP.LT.OR P6, PT, R29, 0xa, !P1 ;  /* 0x0000000a1d00780c */ /* 0x000fe20004fc1670 */
[-C--:B------:R-:W-:Y:S01]  /*6920*/  FMUL R135, R135, R8.reuse ;  /* 0x0000000887877220 */ /* 0x080fe20000400000 */
[----:B------:R-:W-:Y:S01]  /*6930*/  F2FP.SATFINITE.E5M2.F32.PACK_AB_MERGE_C R141, RZ, R141, RZ ;  /* 0x0000008dff8d723e */ /* 0x000fe200048060ff */
[----:B------:R-:W-:Y:S01]  /*6940*/  @!P4 STG.E.U8 desc[UR16][R12.64], R143 ;  /* 0x0000008f0c00c986 */ /* 0x000fe2000c101110 */
[C---:B------:R-:W-:Y:S01]  /*6950*/  ISETP.LT.OR P4, PT, R29.reuse, 0x2, !P0 ;  /* 0x000000021d00780c */ /* 0x040fe20004781670 */
[----:B------:R-:W-:Y:S01]  /*6960*/  FMUL R130, R130, R8 ;  /* 0x0000000882827220 */ /* 0x000fe20000400000 */
[----:B------:R-:W-:Y:S01]  /*6970*/  F2FP.SATFINITE.E5M2.F32.PACK_AB_MERGE_C R25, RZ, R136, RZ ;  /* 0x00000088ff19723e */ /* 0x000fe200048060ff */
[----:B------:R0:W-:Y:S01]  /*6980*/  @!P5 STG.E.U8 desc[UR16][R12.64+0x1], R7 ;  /* 0x000001070c00d986 */ /* 0x0001e2000c101110 */
[----:B------:R-:W-:Y:S01]  /*6990*/  ISETP.LT.OR P5, PT, R29, 0x9, !P1 ;  /* 0x000000091d00780c */ /* 0x000fe20004fa1670 */
[-C--:B------:R-:W-:Y:S01]  /*69a0*/  FMUL R133, R133, R8.reuse ;  /* 0x0000000885857220 */ /* 0x080fe20000400000 */
[----:B------:R-:W-:Y:S01]  /*69b0*/  F2FP.SATFINITE.E5M2.F32.PACK_AB_MERGE_C R139, RZ, R139, RZ ;  /* 0x0000008bff8b723e */ /* 0x000fe200048060ff */
[----:B------:R-:W-:Y:S01]  /*69c0*/  @!P3 STG.E.U8 desc[UR16][R10.64], R141 ;  /* 0x0000008d0a00b986 */ /* 0x000fe2000c101110 */
[----:B------:R-:W-:Y:S01]  /*69d0*/  ISETP.LT.OR P3, PT, R29, 0x9, !P0 ;  /* 0x000000091d00780c */ /* 0x000fe20004761670 */
[-C--:B------:R-:W-:Y:S01]  /*69e0*/  FMUL R128, R128, R8.reuse ;  /* 0x0000000880807220 */ /* 0x080fe20000400000 */
[----:B------:R-:W-:Y:S01]  /*69f0*/  F2FP.SATFINITE.E5M2.F32.PACK_AB_MERGE_C R137, RZ, R137, RZ ;  /* 0x00000089ff89723e */ /* 0x000fe200048060ff */
[-C--:B------:R-:W-:Y:S01]  /*6a00*/  FMUL R131, R131, R8.reuse ;  /* 0x0000000883837220 */ /* 0x080fe20000400000 */
[----:B------:R-:W-:Y:S01]  /*6a10*/  F2FP.SATFINITE.E5M2.F32.PACK_AB_MERGE_C R135, RZ, R135, RZ ;  /* 0x00000087ff87723e */ /* 0x000fe200048060ff */
[----:B------:R1:W-:Y:S01]  /*6a20*/  @!P4 STG.E.U8 desc[UR16][R10.64+0x1], R25 ;  /* 0x000001190a00c986 */ /* 0x0003e2000c101110 */
[C---:B------:R-:W-:Y:S01]  /*6a30*/  ISETP.LT.OR P4, PT, R29.reuse, 0xa, !P0 ;  /* 0x0000000a1d00780c */ /* 0x040fe20004781670 */
[----:B------:R-:W-:Y:S01]  /*6a40*/  FMUL R126, R126, R8 ;  /* 0x000000087e7e7220 */ /* 0x000fe20000400000 */
[----:B0-----:R-:W-:Y:S01]  /*6a50*/  F2FP.SATFINITE.E5M2.F32.PACK_AB_MERGE_C R7, RZ, R134, RZ ;  /* 0x00000086ff07723e */ /* 0x001fe200048060ff */
[----:B------:R-:W-:Y:S01]  /*6a60*/  @!P5 STG.E.U8 desc[UR16][R12.64+0x8], R139 ;  /* 0x0000088b0c00d986 */ /* 0x000fe2000c101110 */
[----:B------:R-:W-:Y:S01]  /*6a70*/  ISETP.LT.OR P5, PT, R29, 0x11, !P1 ;  /* 0x000000111d00780c */ /* 0x000fe20004fa1670 */
[-C--:B------:R-:W-:Y:S01]  /*6a80*/  FMUL R129, R129, R8.reuse ;  /* 0x0000000881817220 */ /* 0x080fe20000400000 */
[----:B------:R-:W-:Y:S01]  /*6a90*/  F2FP.SATFINITE.E5M2.F32.PACK_AB_MERGE_C R133, RZ, R133, RZ ;  /* 0x00000085ff85723e */ /* 0x000fe200048060ff */
[----:B------:R0:W-:Y:S01]  /*6aa0*/  @!P6 STG.E.U8 desc[UR16][R12.64+0x9], R7 ;  /* 0x000009070c00e986 */ /* 0x0001e2000c101110 */
[----:B------:R-:W-:Y:S01]  /*6ab0*/  ISETP.LT.OR P6, PT, R29, 0x12, !P1 ;  /* 0x000000121d00780c */ /* 0x000fe20004fc1670 */
[----:B------:R-:W-:Y:S01]  /*6ac0*/  FMUL R124, R124, R8 ;  /* 0x000000087c7c7220 */ /* 0x000fe20000400000 */
[----:B------:R-:W-:Y:S01]  /*6ad0*/  F2FP.SATFINITE.E5M2.F32.PACK_AB_MERGE_C R131, RZ, R131, RZ ;  /* 0x00000083ff83723e */ /* 0x000fe200048060ff */
[----:B------:R-:W-:Y:S01]  /*6ae0*/  @!P3 STG.E.U8 desc[UR16][R10.64+0x8], R137 ;  /* 0x000008890a00b986 */ /* 0x000fe2000c101110 */
[----:B-1----:R-:W-:Y:S01]  /*6af0*/  F2FP.SATFINITE.E5M2.F32.PACK_AB_MERGE_C R25, RZ, R132, RZ ;  /* 0x00000084ff19723e */ /* 0x002fe200048060ff */
[-C--:B------:R-:W-:Y:S01]  /*6b00*/  FMUL R127, R127, R8.reuse ;  /* 0x000000087f7f7220 */ /* 0x080fe20000400000 */
[C---:B------:R-:W-:Y:S01]  /*6b10*/  ISETP.LT.OR P3, PT, R29.reuse, 0x11, !P0 ;  /* 0x000000111d00780c */ /* 0x040fe20004761670 */
[-C--:B------:R-:W-:Y:S01]  /*6b20*/  FMUL R122, R122, R8.reuse ;  /* 0x000000087a7a7220 */ /* 0x080fe20000400000 */
[----:B------:R-:W-:Y:S01]  /*6b30*/  F2FP.SATFINITE.E5M2.F32.PACK_AB_MERGE_C R129, RZ, R129, RZ ;  /* 0x00000081ff81723e */ /* 0x000fe200048060ff */
[----:B------:R1:W-:Y:S01]  /*6b40*/  @!P4 STG.E.U8 desc[UR16][R10.64+0x9], R25 ;  /* 0x000009190a00c986 */ /* 0x0003e2000c101110 */
[----:B------:R-:W-:Y:S01]  /*6b50*/  ISETP.LT.OR P4, PT, R29, 0x12, !P0 ;  /* 0x000000121d00780c */ /* 0x000fe20004781670 */
[----:B------:R-:W-:Y:S01]  /*6b60*/  FMUL R125, R125, R8 ;  /* 0x000000087d7d7220 */ /* 0x000fe20000400000 */
[----:B0-----:R-:W-:Y:S01]  /*6b70*/  F2FP.SATFINITE.E5M2.F32.PACK_AB_MERGE_C R7, RZ, R130, RZ ;  /* 0x00000082ff07723e */ /* 0x001fe200048060ff */
[----:B------:R-:W-:Y:S01]  /*6b80*/  @!P5 STG.E.U8 desc[UR16][R12.64+0x10], R135 ;  /* 0x000010870c00d986 */ /* 0x000fe2000c101110 */
[C---:B------:R-:W-:Y:S01]  /*6b90*/  ISETP.LT.OR P5, PT, R29.reuse, 0x19, !P1 ;  /* 0x000000191d00780c */ /* 0x040fe20004fa1670 */
[-C--:B------:R-:W-:Y:S01]  /*6ba0*/  FMUL R120, R120, R8.reuse ;  /* 0x0000000878787220 */ /* 0x080fe20000400000 */
[----:B------:R-:W-:Y:S01]  /*6bb0*/  F2FP.SATFINITE.E5M2.F32.PACK_AB_MERGE_C R127, RZ, R127, RZ ;  /* 0x0000007fff7f723e */ /* 0x000fe200048060ff */
[----:B------:R0:W-:Y:S01]  /*6bc0*/  @!P6 STG.E.U8 desc[UR16][R12.64+0x11], R7 ;  /* 0x000011070c00e986 */ /* 0x0001e2000c101110 */
[----:B------:R-:W-:Y:S01]  /*6bd0*/  ISETP.LT.OR P6, PT, R29, 0x1a, !P1 ;  /* 0x0000001a1d00780c */ /* 0x000fe20004fc1670 */
[-C--:B------:R-:W-:Y:S01]  /*6be0*/  FMUL R123, R123, R8.reuse ;  /* 0x000000087b7b7220 */ /* 0x080fe20000400000 */
[----:B------:R-:W-:Y:S01]  /*6bf0*/  FMUL R118, R118, R8 ;  /* 0x0000000876767220 */ /* 0x000fe20000400000 */
[----:B-1----:R-:W-:Y:S01]  /*6c00*/  F2FP.SATFINITE.E5M2.F32.PACK_AB_MERGE_C R25, RZ, R128, RZ ;  /* 0x00000080ff19723e */ /* 0x002fe200048060ff */
[----:B------:R-:W-:Y:S01]  /*6c10*/  @!P3 STG.E.U8 desc[UR16][R10.64+0x10], R133 ;  /* 0x000010850a00b986 */ /* 0x000fe2000c101110 */
[----:B------:R-:W-:Y:S01]  /*6c20*/  ISETP.LT.OR P3, PT, R29, 0x19, !P0 ;  /* 0x000000191d00780c */ /* 0x000fe20004761670 */
        /* <DEDUP_REMOVED lines=35> */
[----:B------:R-:W-:Y:S01]  /*6e60*/  ISETP.LT.OR P3, PT, R29, 0x29, !P0 ;  /* 0x000000291d00780c */ /* 0x000fe20004761670 */
[-C--:B------:R-:W-:Y:S01]  /*6e70*/  FMUL R111, R111, R8.reuse ;  /* 0x000000086f6f7220 */ /* 0x080fe20000400000 */
[-C--:B------:R-:W-:Y:S01]  /*6e80*/  FMUL R106, R106, R8.reuse ;  /* 0x000000086a6a7220 */ /* 0x080fe20000400000 */
        /* <DEDUP_REMOVED lines=104> */
[----:B------:R-:W-:-:S02]  /*7510*/  ISETP.LT.OR P3, PT, R29, 0x59, !P0 ;  /* 0x000000591d00780c */ /* 0x000fc40004761670 */
[----:B------:R-:W-:Y:S01]  /*7520*/  F2FP.SATFINITE.E5M2.F32.PACK_AB_MERGE_C R21, RZ, R21, RZ ;  /* 0x00000015ff15723e */ /* 0x000fe200048060ff */
[----:B------:R1:W-:Y:S01]  /*7530*/  @!P4 STG.E.U8 desc[UR16][R10.64+0x51], R25 ;  /* 0x000051190a00c986 */ /* 0x0003e2000c101110 */
[C---:B------:R-:W-:Y:S02]  /*7540*/  ISETP.LT.OR P4, PT, R29.reuse, 0x5a, !P0 ;  /* 0x0000005a1d00780c */ /* 0x040fe40004781670 */
[----:B0-----:R-:W-:Y:S01]  /*7550*/  F2FP.SATFINITE.E5M2.F32.PACK_AB_MERGE_C R7, RZ, R94, RZ ;  /* 0x0000005eff07723e */ /* 0x001fe200048060ff */
[----:B------:R-:W-:Y:S01]  /*7560*/  @!P5 STG.E.U8 desc[UR16][R12.64+0x58], R99 ;  /* 0x000058630c00d986 */ /* 0x000fe2000c101110 */
[C---:B------:R-:W-:Y:S02]  /*7570*/  ISETP.LT.OR P5, PT, R29.reuse, 0x61, !P1 ;  /* 0x000000611d00780c */ /* 0x040fe40004fa1670 */
[----:B------:R-:W-:Y:S01]  /*7580*/  F2FP.SATFINITE.E5M2.F32.PACK_AB_MERGE_C R15, RZ, R15, RZ ;  /* 0x0000000fff0f723e */ /* 0x000fe200048060ff */
[----:B------:R0:W-:Y:S01]  /*7590*/  @!P6 STG.E.U8 desc[UR16][R12.64+0x59], R7 ;  /* 0x000059070c00e986 */ /* 0x0001e2000c101110 */
[----:B------:R-:W-:-:S02]  /*75a0*/  ISETP.LT.OR P6, PT, R29, 0x62, !P1 ;  /* 0x000000621d00780c */ /* 0x000fc40004fc1670 */
[----:B------:R-:W-:Y:S01]  /*75b0*/  F2FP.SATFINITE.E5M2.F32.PACK_AB_MERGE_C R17, RZ, R17, RZ ;  /* 0x00000011ff11723e */ /* 0x000fe200048060ff */
[----:B------:R-:W-:Y:S01]  /*75c0*/  @!P3 STG.E.U8 desc[UR16][R10.64+0x58], R97 ;  /* 0x000058610a00b986 */ /* 0x000fe2000c101110 */
[----:B-1----:R-:W-:Y:S02]  /*75d0*/  F2FP.SATFINITE.E5M2.F32.PACK_AB_MERGE_C R25, RZ, R92, RZ ;  /* 0x0000005cff19723e */ /* 0x002fe400048060ff */
[----:B------:R-:W-:-:S03]  /*75e0*/  ISETP.LT.OR P3, PT, R29, 0x61, !P0 ;  /* 0x000000611d00780c */ /* 0x000fc60004761670 */
[----:B------:R1:W-:Y:S01]  /*75f0*/  @!P4 STG.E.U8 desc[UR16][R10.64+0x59], R25 ;  /* 0x000059190a00c986 */ /* 0x0003e2000c101110 */
[C---:B------:R-:W-:Y:S02]  /*7600*/  ISETP.LT.OR P4, PT, R29.reuse, 0x62, !P0 ;  /* 0x000000621d00780c */ /* 0x040fe40004781670 */
[----:B0-----:R-:W-:Y:S01]  /*7610*/  F2FP.SATFINITE.E5M2.F32.PACK_AB_MERGE_C R7, RZ, R90, RZ ;  /* 0x0000005aff07723e */ /* 0x001fe200048060ff */
[----:B------:R-:W-:Y:S01]  /*7620*/  @!P5 STG.E.U8 desc[UR16][R12.64+0x60], R93 ;  /* 0x0000605d0c00d986 */ /* 0x000fe2000c101110 */
[----:B------:R-:W-:-:S03]  /*7630*/  ISETP.LT.OR P5, PT, R29, 0x69, !P1 ;  /* 0x000000691d00780c */ /* 0x000fc60004fa1670 */
[----:B------:R0:W-:Y:S01]  /*7640*/  @!P6 STG.E.U8 desc[UR16][R12.64+0x61], R7 ;  /* 0x000061070c00e986 */ /* 0x0001e2000c101110 */
[C---:B------:R-:W-:Y:S02]  /*7650*/  ISETP.LT.OR P6, PT, R29.reuse, 0x6a, !P1 ;  /* 0x0000006a1d00780c */ /* 0x040fe40004fc1670 */
[----:B-1----:R-:W-:Y:S01]  /*7660*/  F2FP.SATFINITE.E5M2.F32.PACK_AB_MERGE_C R25, RZ, R88, RZ ;  /* 0x00000058ff19723e */ /* 0x002fe200048060ff */
[----:B------:R-:W-:Y:S01]  /*7670*/  @!P3 STG.E.U8 desc[UR16][R10.64+0x60], R95 ;  /* 0x0000605f0a00b986 */ /* 0x000fe2000c101110 */
        /* <DEDUP_REMOVED lines=11> */
[----:B------:R-:W-:Y:S01]  /*7730*/  @!P4 STG.E.U8 desc[UR16][R10.64+0x69], R25 ;  /* 0x000069190a00c986 */ /* 0x000fe2000c101110 */
[C---:B------:R-:W-:Y:S02]  /*7740*/  ISETP.LT.OR P4, PT, R29.reuse, 0x79, !P1 ;  /* 0x000000791d00780c */ /* 0x040fe40004f81670 */
[C---:B------:R-:W-:Y:S01]  /*7750*/  ISETP.LT.OR P1, PT, R29.reuse, 0x7a, !P1 ;  /* 0x0000007a1d00780c */ /* 0x040fe20004f21670 */
[----:B------:R1:W-:Y:S01]  /*7760*/  @!P5 STG.E.U8 desc[UR16][R12.64+0x70], R23 ;  /* 0x000070170c00d986 */ /* 0x0003e2000c101110 */
[C---:B------:R-:W-:Y:S02]  /*7770*/  ISETP.LT.OR P5, PT, R29.reuse, 0x72, !P0 ;  /* 0x000000721d00780c */ /* 0x040fe400047a1670 */
[----:B0-----:R-:W-:Y:S01]  /*7780*/  F2FP.SATFINITE.E5M2.F32.PACK_AB_MERGE_C R7, RZ, R18, RZ ;  /* 0x00000012ff07723e */ /* 0x001fe200048060ff */
[----:B------:R0:W-:Y:S01]  /*7790*/  @!P6 STG.E.U8 desc[UR16][R12.64+0x71], R19 ;  /* 0x000071130c00e986 */ /* 0x0001e2000c101110 */
[C---:B------:R-:W-:Y:S02]  /*77a0*/  ISETP.LT.OR P6, PT, R29.reuse, 0x79, !P0 ;  /* 0x000000791d00780c */ /* 0x040fe400047c1670 */
[----:B------:R-:W-:Y:S01]  /*77b0*/  ISETP.LT.OR P0, PT, R29, 0x7a, !P0 ;  /* 0x0000007a1d00780c */ /* 0x000fe20004701670 */
[----:B------:R2:W-:Y:S01]  /*77c0*/  @!P3 STG.E.U8 desc[UR16][R10.64+0x70], R21 ;  /* 0x000070150a00b986 */ /* 0x0005e2000c101110 */
[----:B-1----:R-:W-:-:S05]  /*77d0*/  F2FP.SATFINITE.E5M2.F32.PACK_AB_MERGE_C R23, RZ, R16, RZ ;  /* 0x00000010ff17723e */ /* 0x002fca00048060ff */
[----:B------:R2:W-:Y:S01]  /*77e0*/  @!P5 STG.E.U8 desc[UR16][R10.64+0x71], R7 ;  /* 0x000071070a00d986 */ /* 0x0005e2000c101110 */
[----:B0-----:R-:W-:-:S03]  /*77f0*/  F2FP.SATFINITE.E5M2.F32.PACK_AB_MERGE_C R19, RZ, R14, RZ ;  /* 0x0000000eff13723e */ /* 0x001fc600048060ff */
[----:B------:R2:W-:Y:S04]  /*7800*/  @!P4 STG.E.U8 desc[UR16][R12.64+0x78], R15 ;  /* 0x0000780f0c00c986 */ /* 0x0005e8000c101110 */
[----:B------:R2:W-:Y:S04]  /*7810*/  @!P1 STG.E.U8 desc[UR16][R12.64+0x79], R19 ;  /* 0x000079130c009986 */ /* 0x0005e8000c101110 */
[----:B------:R2:W-:Y:S04]  /*7820*/  @!P6 STG.E.U8 desc[UR16][R10.64+0x78], R17 ;  /* 0x000078110a00e986 */ /* 0x0005e8000c101110 */
[----:B------:R2:W-:Y:S02]  /*7830*/  @!P0 STG.E.U8 desc[UR16][R10.64+0x79], R23 ;  /* 0x000079170a008986 */ /* 0x0005e4000c101110 */
.L_x_165:
[----:B------:R-:W-:Y:S05]  /*7840*/  BSYNC B0 ;  /* 0x0000000000007941 */ /* 0x000fea0003800000 */
.L_x_35:
[----:B------:R-:W-:Y:S01]  /*7850*/  ULDC UR6, c[0x0][0xc] ;  /* 0x0000030000067ab9 */ /* 0x000fe20000000800 */
[----:B------:R-:W-:Y:S01]  /*7860*/  ULDC UR7, c[0x0][0x10] ;  /* 0x0000040000077ab9 */ /* 0x000fe20000000800 */
[----:B0-2--5:R-:W0:Y:S01]  /*7870*/  LDC R7, c[0x0][0x14] ;  /* 0x00000500ff077b82 */ /* 0x025e220000000800 */
[----:B------:R-:W-:Y:S01]  /*7880*/  UIMAD.WIDE.U32 UR6, UR6, UR7, URZ ;  /* 0x00000007060672a5 */ /* 0x000fe2000f8e003f */
[----:B----4-:R-:W-:Y:S01]  /*7890*/  PRMT R11, RZ, 0x7610, R11 ;  /* 0x00007610ff0b7816 */ /* 0x010fe2000000000b */
[----:B------:R-:W-:-:S04]  /*78a0*/  IMAD.MOV.U32 R10, RZ, RZ, -0x1 ;  /* 0xffffffffff0a7424 */ /* 0x000fc800078e00ff */
[----:B0-----:R-:W-:-:S04]  /*78b0*/  IMAD.WIDE.U32 R2, R7, UR6, R2 ;  /* 0x0000000607027c25 */ /* 0x001fc8000f8e0002 */
[----:B------:R-:W-:Y:S01]  /*78c0*/  IMAD R7, R7, UR7, RZ ;  /* 0x0000000707077c24 */ /* 0x000fe2000f8e02ff */
[----:B------:R-:W-:Y:S02]  /*78d0*/  ULDC.64 UR6, c[0x0][0x650] ;  /* 0x0001940000067ab9 */ /* 0x000fe40000000a00 */
[----:B------:R-:W-:Y:S01]  /*78e0*/  ISETP.GE.U32.AND P0, PT, R2, UR6, PT ;  /* 0x0000000602007c0c */ /* 0x000fe2000bf06070 */
[----:B------:R-:W-:Y:S02]  /*78f0*/  IMAD.IADD R3, R3, 0x1, R7 ;  /* 0x0000000103037824 */ /* 0x000fe400078e0207 */
[----:B------:R-:W-:-:S03]  /*7900*/  IMAD.MOV.U32 R7, RZ, RZ, -0x1 ;  /* 0xffffffffff077424 */ /* 0x000fc600078e00ff */
[----:B------:R-:W-:-:S13]  /*7910*/  ISETP.GE.U32.AND.EX P0, PT, R3, UR7, PT, P0 ;  /* 0x0000000703007c0c */ /* 0x000fda000bf06100 */
[----:B------:R-:W-:Y:S05]  /*7920*/  @P0 BRA `(.L_x_166) ;  /* 0x0000000400600947 */ /* 0x000fea0003800000 */
[----:B------:R-:W0:Y:S01]  /*7930*/  S2R R22, SR_CTAID.X ;  /* 0x0000000000167919 */ /* 0x000e220000002500 */
[----:B------:R-:W2:Y:S01]  /*7940*/  LDC.64 R16, c[0x0][0x628] ;  /* 0x00018a00ff107b82 */ /* 0x000ea20000000a00 */
[----:B------:R-:W-:Y:S01]  /*7950*/  ULDC UR6, c[0x0][0x150] ;  /* 0x0000540000067ab9 */ /* 0x000fe20000000800 */
[----:B------:R-:W-:Y:S01]  /*7960*/  IMAD.MOV.U32 R14, RZ, RZ, R2 ;  /* 0x000000ffff0e7224 */ /* 0x000fe200078e0002 */
[----:B------:R-:W4:Y:S01]  /*7970*/  S2R R24, SR_CTAID.Y ;  /* 0x0000000000187919 */ /* 0x000f220000002600 */
[----:B------:R-:W-:-:S04]  /*7980*/  IMAD.MOV.U32 R15, RZ, RZ, R3 ;  /* 0x000000ffff0f7224 */ /* 0x000fc800078e0003 */
[----:B------:R-:W1:Y:S08]  /*7990*/  LDC R25, c[0x0][0x144] ;  /* 0x00005100ff197b82 */ /* 0x000e700000000800 */
[----:B------:R-:W1:Y:S08]  /*79a0*/  LDC R18, c[0x0][0x630] ;  /* 0x00018c00ff127b82 */ /* 0x000e700000000800 */
[----:B------:R-:W1:Y:S01]  /*79b0*/  LDC.64 R20, c[0x0][0x620] ;  /* 0x00018800ff147b82 */ /* 0x000e620000000a00 */
[----:B--2---:R-:W-:-:S04]  /*79c0*/  ISETP.NE.U32.AND P0, PT, R16, RZ, PT ;  /* 0x000000ff1000720c */ /* 0x004fc80003f05070 */
[----:B------:R-:W-:Y:S02]  /*79d0*/  ISETP.NE.AND.EX P0, PT, R17, RZ, PT, P0 ;  /* 0x000000ff1100720c */ /* 0x000fe40003f05300 */
[----:B0-----:R-:W-:-:S05]  /*79e0*/  I2FP.F32.U32 R7, R22 ;  /* 0x0000001600077245 */ /* 0x001fca0000201000 */
[----:B------:R-:W-:-:S04]  /*79f0*/  FMUL R7, R7, UR6 ;  /* 0x0000000607077c20 */ /* 0x000fc80008400000 */
[----:B------:R0:W2:Y:S02]  /*7a00*/  F2I.U32.TRUNC.NTZ R23, R7 ;  /* 0x0000000700177305 */ /* 0x0000a4000020f000 */
[----:B----4-:R-:W-:Y:S05]  /*7a10*/  @!P0 BRA `(.L_x_167) ;  /* 0x0000000000288947 */ /* 0x010fea0003800000 */
[----:B0-----:R-:W0:Y:S02]  /*7a20*/  LDC R7, c[0x0][0x634] ;  /* 0x00018d00ff077b82 */ /* 0x001e240000000800 */
        /* <DEDUP_REMOVED lines=9> */
.L_x_167:
[-CC-:B-1----:R-:W-:Y:S01]  /*7ac0*/  SHF.R.U64 R19, R14, R18.reuse, R15.reuse ;  /* 0x000000120e137219 */ /* 0x182fe2000000120f */
[----:B------:R-:W1:Y:S01]  /*7ad0*/  LDC.64 R30, c[0x0][0x640] ;  /* 0x00019000ff1e7b82 */ /* 0x000e620000000a00 */
[----:B0-----:R-:W-:Y:S01]  /*7ae0*/  SHF.R.U32.HI R7, RZ, R18, R15 ;  /* 0x00000012ff077219 */ /* 0x001fe2000001160f */
[----:B--2---:R-:W-:Y:S01]  /*7af0*/  IMAD.MOV R23, RZ, RZ, -R23 ;  /* 0x000000ffff177224 */ /* 0x004fe200078e0a17 */
[----:B------:R-:W-:Y:S01]  /*7b00*/  IADD3 R13, P0, RZ, -R19, RZ ;  /* 0x80000013ff0d7210 */ /* 0x000fe20007f1e0ff */
[----:B------:R-:W-:Y:S02]  /*7b10*/  ULDC UR6, c[0x0][0x154] ;  /* 0x0000550000067ab9 */ /* 0x000fe40000000800 */
[----:B------:R-:W-:Y:S02]  /*7b20*/  IMAD R25, R25, R23, R22 ;  /* 0x0000001719197224 */ /* 0x000fe400078e0216 */
[----:B------:R-:W0:Y:S01]  /*7b30*/  LDC R14, c[0x0][0x618] ;  /* 0x00018600ff0e7b82 */ /* 0x000e220000000800 */
[----:B------:R-:W-:-:S02]  /*7b40*/  IMAD.X R7, RZ, RZ, ~R7, P0 ;  /* 0x000000ffff077224 */ /* 0x000fc400000e0e07 */
[----:B------:R-:W-:-:S04]  /*7b50*/  IMAD.WIDE.U32 R10, R13, R20, R2 ;  /* 0x000000140d0a7225 */ /* 0x000fc800078e0002 */
[----:B------:R-:W-:Y:S01]  /*7b60*/  IMAD R12, R7, R20, RZ ;  /* 0x00000014070c7224 */ /* 0x000fe200078e02ff */
[----:B---3--:R-:W2:Y:S03]  /*7b70*/  LDC R26, c[0x0][0x608] ;  /* 0x00018200ff1a7b82 */ /* 0x008ea60000000800 */
[----:B------:R-:W-:Y:S02]  /*7b80*/  IMAD R7, R13, R21, R12 ;  /* 0x000000150d077224 */ /* 0x000fe400078e020c */
[----:B------:R-:W-:Y:S02]  /*7b90*/  IMAD.MOV.U32 R13, RZ, RZ, 0x1 ;  /* 0x00000001ff0d7424 */ /* 0x000fe400078e00ff */
[----:B------:R-:W-:Y:S01]  /*7ba0*/  IMAD.IADD R7, R11, 0x1, R7 ;  /* 0x000000010b077824 */ /* 0x000fe200078e0207 */
[----:B------:R-:W3:Y:S01]  /*7bb0*/  LDC R28, c[0x0][0x658] ;  /* 0x00019600ff1c7b82 */ /* 0x000ee20000000800 */
[----:B------:R-:W-:-:S02]  /*7bc0*/  I2FP.F32.U32 R11, R24 ;  /* 0x00000018000b7245 */ /* 0x000fc40000201000 */
[----:B-1----:R-:W-:-:S03]  /*7bd0*/  ISETP.NE.U32.AND P0, PT, R30, RZ, PT ;  /* 0x000000ff1e00720c */ /* 0x002fc60003f05070 */
[----:B------:R-:W-:Y:S01]  /*7be0*/  FMUL R12, R11, UR6 ;  /* 0x000000060b0c7c20 */ /* 0x000fe20008400000 */
[----:B------:R-:W-:Y:S01]  /*7bf0*/  ISETP.NE.AND.EX P0, PT, R31, RZ, PT, P0 ;  /* 0x000000ff1f00720c */ /* 0x000fe20003f05300 */
[----:B------:R-:W1:Y:S01]  /*7c00*/  LDC R23, c[0x0][0x148] ;  /* 0x00005200ff177b82 */ /* 0x000e620000000800 */
[-CC-:B0-----:R-:W-:Y:S01]  /*7c10*/  SHF.R.U64 R18, R10, R14.reuse, R7.reuse ;  /* 0x0000000e0a127219 */ /* 0x181fe20000001207 */
[----:B------:R0:W4:Y:S01]  /*7c20*/  F2I.U32.TRUNC.NTZ R20, R12 ;  /* 0x0000000c00147305 */ /* 0x000122000020f000 */
[----:B------:R-:W-:Y:S01]  /*7c30*/  SHF.R.U32.HI R7, RZ, R14, R7 ;  /* 0x0000000eff077219 */ /* 0x000fe20000011607 */
[----:B------:R-:W-:-:S04]  /*7c40*/  IMAD.MOV.U32 R11, RZ, RZ, -0x1 ;  /* 0xffffffffff0b7424 */ /* 0x000fc800078e00ff */
[----:B------:R-:W0:Y:S01]  /*7c50*/  LDC R22, c[0x0][0x600] ;  /* 0x00018000ff167b82 */ /* 0x000e220000000800 */
[-CC-:B--2---:R-:W-:Y:S02]  /*7c60*/  SHF.R.U64 R16, R18, R26.reuse, R7.reuse ;  /* 0x0000001a12107219 */ /* 0x184fe40000001207 */
[----:B------:R-:W-:-:S05]  /*7c70*/  SHF.R.U32.HI R7, RZ, R26, R7 ;  /* 0x0000001aff077219 */ /* 0x000fca0000011607 */
[----:B------:R-:W2:Y:S01]  /*7c80*/  LDC R29, c[0x0][0x648] ;  /* 0x00019200ff1d7b82 */ /* 0x000ea20000000800 */
[-C--:B---3--:R-:W-:Y:S02]  /*7c90*/  SHF.L.U32 R10, R11, R28.reuse, RZ ;  /* 0x0000001c0b0a7219 */ /* 0x088fe400000006ff */
[--C-:B------:R-:W-:Y:S02]  /*7ca0*/  SHF.R.U64 R21, R16, R28, R7.reuse ;  /* 0x0000001c10157219 */ /* 0x100fe40000001207 */
[----:B------:R-:W-:Y:S02]  /*7cb0*/  LOP3.LUT R27, RZ, R10, RZ, 0x33, !PT ;  /* 0x0000000aff1b7212 */ /* 0x000fe400078e33ff */
[-C--:B------:R-:W-:Y:S01]  /*7cc0*/  SHF.R.U32.HI R11, RZ, R28.reuse, R7 ;  /* 0x0000001cff0b7219 */ /* 0x080fe20000011607 */
[----:B------:R-:W3:Y:S01]  /*7cd0*/  LDC R32, c[0x0][0x638] ;  /* 0x00018e00ff207b82 */ /* 0x000ee20000000800 */
[----:B------:R-:W-:Y:S01]  /*7ce0*/  SHF.L.U32 R26, R13, R28, RZ ;  /* 0x0000001c0d1a7219 */ /* 0x000fe200000006ff */
[----:B------:R-:W-:-:S06]  /*7cf0*/  IMAD.MOV.U32 R10, RZ, RZ, R21 ;  /* 0x000000ffff0a7224 */ /* 0x000fcc00078e0015 */
[----:B------:R-:W0:Y:S01]  /*7d00*/  LDC R33, c[0x0][0x610] ;  /* 0x00018400ff217b82 */ /* 0x000e220000000800 */
[----:B----4-:R-:W-:Y:S05]  /*7d10*/  @!P0 BRA `(.L_x_168) ;  /* 0x0000000000288947 */ /* 0x010fea0003800000 */
[----:B------:R-:W4:Y:S02]  /*7d20*/  LDC R10, c[0x0][0x64c] ;  /* 0x00019300ff0a7b82 */ /* 0x000f240000000800 */
[----:B----4-:R-:W-:-:S05]  /*7d30*/  IADD3 R7, P0, R21, R10, RZ ;  /* 0x0000000a15077210 */ /* 0x010fca0007f1e0ff */
[----:B------:R-:W-:-:S04]  /*7d40*/  IMAD.X R17, RZ, RZ, R11, P0 ;  /* 0x000000ffff117224 */ /* 0x000fc800000e060b */
[----:B------:R-:W-:-:S04]  /*7d50*/  IMAD.WIDE.U32 R10, R17, R30, RZ ;  /* 0x0000001e110a7225 */ /* 0x000fc800078e00ff */
[----:B0-----:R-:W-:-:S04]  /*7d60*/  IMAD.WIDE.U32 R12, P0, R7, R31, R10 ;  /* 0x0000001f070c7225 */ /* 0x001fc8000780000a */
[----:B------:R-:W-:-:S04]  /*7d70*/  IMAD.WIDE.U32 R10, R7, R30, RZ ;  /* 0x0000001e070a7225 */ /* 0x000fc800078e00ff */
[----:B------:R-:W-:Y:S01]  /*7d80*/  IMAD.X R15, RZ, RZ, RZ, P0 ;  /* 0x000000ffff0f7224 */ /* 0x000fe200000e06ff */
[----:B------:R-:W-:Y:S01]  /*7d90*/  IADD3 RZ, P0, R11, R12, RZ ;  /* 0x0000000c0bff7210 */ /* 0x000fe20007f1e0ff */
[----:B------:R-:W-:-:S04]  /*7da0*/  IMAD.MOV.U32 R14, RZ, RZ, R13 ;  /* 0x000000ffff0e7224 */ /* 0x000fc800078e000d */
[----:B------:R-:W-:-:S08]  /*7db0*/  IMAD.WIDE.U32.X R10, R17, R31, R14, P0 ;  /* 0x0000001f110a7225 */ /* 0x000fd000000e040e */
.L_x_168:
[----:B--2---:R-:W-:Y:S01]  /*7dc0*/  SHF.R.U64 R7, R10, R29, R11 ;  /* 0x0000001d0a077219 */ /* 0x004fe2000000120b */
[----:B0-----:R-:W-:Y:S01]  /*7dd0*/  VIADD R11, R22, 0xffffffff ;  /* 0xffffffff160b7836 */ /* 0x001fe20000000000 */
[----:B------:R-:W-:Y:S01]  /*7de0*/  LOP3.LUT R28, R16, R27, RZ, 0xc0, !PT ;  /* 0x0000001b101c7212 */ /* 0x000fe200078ec0ff */
[----:B------:R-:W-:Y:S02]  /*7df0*/  IMAD.MOV R20, RZ, RZ, -R20 ;  /* 0x000000ffff147224 */ /* 0x000fe400078e0a14 */
[----:B------:R-:W-:Y:S01]  /*7e00*/  IMAD.MOV R10, RZ, RZ, -R7 ;  /* 0x000000ffff0a7224 */ /* 0x000fe200078e0a07 */
[----:B------:R-:W-:Y:S01]  /*7e10*/  LOP3.LUT R18, R18, R11, RZ, 0xc0, !PT ;  /* 0x0000000b12127212 */ /* 0x000fe200078ec0ff */
[----:B------:R-:W-:Y:S02]  /*7e20*/  IMAD R28, R26, R7, R28 ;  /* 0x000000071a1c7224 */ /* 0x000fe400078e021c */
[----:B-1----:R-:W-:Y:S02]  /*7e30*/  @P2 IMAD R25, R23, R20, R24 ;  /* 0x0000001417192224 */ /* 0x002fe400078e0218 */
[----:B---3--:R-:W-:-:S02]  /*7e40*/  IMAD R7, R10, R32, R21 ;  /* 0x000000200a077224 */ /* 0x008fc400078e0215 */
[----:B------:R-:W-:Y:S02]  /*7e50*/  IMAD R28, R28, R33, R25 ;  /* 0x000000211c1c7224 */ /* 0x000fe400078e0219 */
[----:B------:R-:W-:Y:S02]  /*7e60*/  IMAD R7, R7, R22, R18 ;  /* 0x0000001607077224 */ /* 0x000fe400078e0212 */
[----:B------:R-:W-:-:S03]  /*7e70*/  IMAD.MOV.U32 R11, RZ, RZ, 0x1 ;  /* 0x00000001ff0b7424 */ /* 0x000fc600078e00ff */
[----:B------:R-:W-:Y:S02]  /*7e80*/  SEL R10, R7, R28, !P2 ;  /* 0x0000001c070a7207 */ /* 0x000fe40005000000 */
[----:B------:R-:W-:Y:S01]  /*7e90*/  SEL R28, R28, R7, !P2 ;  /* 0x000000071c1c7207 */ /* 0x000fe20005000000 */
[----:B------:R-:W-:-:S07]  /*7ea0*/  IMAD.MOV.U32 R7, RZ, RZ, R19 ;  /* 0x000000ffff077224 */ /* 0x000fce00078e0013 */
.L_x_166:
[----:B------:R-:W-:Y:S01]  /*7eb0*/  UIADD3 UR5, UR9, UR5, URZ ;  /* 0x0000000509057290 */ /* 0x000fe2000fffe03f */
[----:B------:R-:W-:Y:S01]  /*7ec0*/  LOP3.LUT P0, RZ, R11, 0xff, RZ, 0xc0, !PT ;  /* 0x000000ff0bff7812 */ /* 0x000fe2000780c0ff */
[----:B------:R-:W-:Y:S02]  /*7ed0*/  IMAD.MOV.U32 R11, RZ, RZ, R28 ;  /* 0x000000ffff0b7224 */ /* 0x000fe400078e001c */
[----:B------:R-:W-:Y:S02]  /*7ee0*/  USHF.R.U32.HI UR6, URZ, 0x2, UR5 ;  /* 0x000000023f067899 */ /* 0x000fe40008011605 */
[----:B------:R-:W-:Y:S02]  /*7ef0*/  UISETP.GT.U32.AND UP1, UPT, UR5, 0x3, UPT ;  /* 0x000000030500788c */ /* 0x000fe4000bf24070 */
[----:B------:R-:W-:Y:S02]  /*7f00*/  ULOP3.LUT UR6, UR6, 0x1, URZ, 0xc0, !UPT ;  /* 0x0000000106067892 */ /* 0x000fe4000f8ec03f */
[----:B------:R-:W-:-:S02]  /*7f10*/  UISETP.LT.U32.AND UP1, UPT, UR9, 0x4, UP1 ;  /* 0x000000040900788c */ /* 0x000fc40008f21070 */
[----:B------:R-:W-:Y:S02]  /*7f20*/  UISETP.NE.U32.AND UP0, UPT, UR6, 0x1, UPT ;  /* 0x000000010600788c */ /* 0x000fe4000bf05070 */
[----:B------:R-:W-:Y:S02]  /*7f30*/  USEL UR7, URZ, 0x1, !UP1 ;  /* 0x000000013f077887 */ /* 0x000fe4000c800000 */
[----:B------:R-:W-:Y:S02]  /*7f40*/  UISETP.GT.U32.AND UP0, UPT, UR9, 0x3, !UP0 ;  /* 0x000000030900788c */ /* 0x000fe4000c704070 */
[----:B------:R-:W-:Y:S02]  /*7f50*/  ULOP3.LUT UR5, UR5, 0x3, URZ, 0xc0, !UPT ;  /* 0x0000000305057892 */ /* 0x000fe4000f8ec03f */
[----:B------:R-:W-:-:S04]  /*7f60*/  USEL UR6, URZ, 0x1, !UP0 ;  /* 0x000000013f067887 */ /* 0x000fc8000c000000 */
[----:B------:R-:W-:Y:S01]  /*7f70*/  ULOP3.LUT UR4, UR6, UR4, UR7, 0x96, !UPT ;  /* 0x0000000406047292 */ /* 0x000fe2000f8e9607 */
[----:B------:R-:W-:Y:S11]  /*7f80*/  @P0 BRA `(.L_x_169) ;  /* 0xffffff9000900947 */ /* 0x000ff6000383ffff */
[----:B------:R-:W-:Y:S05]  /*7f90*/  EXIT ;  /* 0x000000000000794d */ /* 0x000fea0003800000 */
.L_x_7:
[----:B0-----:R-:W-:Y:S01]  /*7fa0*/  ULDC.64 UR4, c[0x0][0x650] ;  /* 0x0001940000047ab9 */ /* 0x001fe20000000a00 */
        /* <DEDUP_REMOVED lines=25> */
.L_x_171:
[----:B------:R-:W0:Y:S01]  /*8140*/  LDC.64 R28, c[0x0][0x640] ;  /* 0x00019000ff1c7b82 */ /* 0x000e220000000a00 */
[-CC-:B------:R-:W-:Y:S01]  /*8150*/  SHF.R.U64 R21, R16, R6.reuse, R17.reuse ;  /* 0x0000000610157219 */ /* 0x180fe20000001211 */
[----:B------:R-:W-:Y:S01]  /*8160*/  IMAD.MOV.U32 R31, RZ, RZ, 0x1 ;  /* 0x00000001ff1f7424 */ /* 0x000fe200078e00ff */
[----:B------:R-:W-:Y:S02]  /*8170*/  SHF.R.U32.HI R5, RZ, R6, R17 ;  /* 0x00000006ff057219 */ /* 0x000fe40000011611 */
        /* <DEDUP_REMOVED lines=9> */
[----:B0-----:R-:W-:Y:S01]  /*8210*/  ISETP.NE.U32.AND P0, PT, R28, RZ, PT ;  /* 0x000000ff1c00720c */ /* 0x001fe20003f05070 */
[----:B------:R-:W-:-:S03]  /*8220*/  IMAD.MOV.U32 R11, RZ, RZ, -0x1 ;  /* 0xffffffffff0b7424 */ /* 0x000fc600078e00ff */
[----:B------:R-:W-:Y:S02]  /*8230*/  ISETP.NE.AND.EX P0, PT, R29, RZ, PT, P0 ;  /* 0x000000ff1d00720c */ /* 0x000fe40003f05300 */
[----:B------:R-:W0:Y:S01]  /*8240*/  LDC R24, c[0x0][0x600] ;  /* 0x00018000ff187b82 */ /* 0x000e220000000800 */
[-CC-:B-1----:R-:W-:Y:S02]  /*8250*/  SHF.R.U64 R18, R10, R14.reuse, R5.reuse ;  /* 0x0000000e0a127219 */ /* 0x182fe40000001205 */
[----:B------:R-:W-:-:S05]  /*8260*/  SHF.R.U32.HI R5, RZ, R14, R5 ;  /* 0x0000000eff057219 */ /* 0x000fca0000011605 */
        /* <DEDUP_REMOVED lines=21> */
.L_x_172:
[----:B-1----:R-:W-:Y:S01]  /*83c0*/  SHF.R.U64 R6, R10, R25, R11 ;  /* 0x000000190a067219 */ /* 0x002fe2000000120b */
[----:B0-----:R-:W-:Y:S01]  /*83d0*/  VIADD R11, R24, 0xffffffff ;  /* 0xffffffff180b7836 */ /* 0x001fe20000000000 */
[----:B------:R-:W-:Y:S01]  /*83e0*/  SHF.L.U32 R9, R31, R26, RZ ;  /* 0x0000001a1f097219 */ /* 0x000fe200000006ff */
[----:B------:R-:W-:Y:S01]  /*83f0*/  @P2 IMAD R12, R13, R20, R8 ;  /* 0x000000140d0c2224 */ /* 0x000fe200078e0208 */
[----:B------:R-:W-:Y:S01]  /*8400*/  LOP3.LUT R5, R22, R33, RZ, 0xc0, !PT ;  /* 0x0000002116057212 */ /* 0x000fe200078ec0ff */
[----:B------:R-:W-:Y:S01]  /*8410*/  IMAD.MOV R10, RZ, RZ, -R6 ;  /* 0x000000ffff0a7224 */ /* 0x000fe200078e0a06 */
[----:B------:R-:W-:Y:S01]  /*8420*/  LOP3.LUT R18, R18, R11, RZ, 0xc0, !PT ;  /* 0x0000000b12127212 */ /* 0x000fe200078ec0ff */
[----:B------:R-:W-:Y:S02]  /*8430*/  IMAD.MOV.U32 R8, RZ, RZ, 0x1 ;  /* 0x00000001ff087424 */ /* 0x000fe400078e00ff */
[----:B------:R-:W-:Y:S02]  /*8440*/  IMAD R9, R9, R6, R5 ;  /* 0x0000000609097224 */ /* 0x000fe400078e0205 */
[----:B--2---:R-:W-:-:S02]  /*8450*/  IMAD R5, R10, R27, R23 ;  /* 0x0000001b0a057224 */ /* 0x004fc400078e0217 */
[----:B---3--:R-:W-:Y:S02]  /*8460*/  IMAD R6, R9, R30, R12 ;  /* 0x0000001e09067224 */ /* 0x008fe400078e020c */
[----:B------:R-:W-:Y:S01]  /*8470*/  IMAD R9, R5, R24, R18 ;  /* 0x0000001805097224 */ /* 0x000fe200078e0212 */
[----:B------:R-:W-:Y:S01]  /*8480*/  PRMT R5, R8, 0x7610, R5 ;  /* 0x0000761008057816 */ /* 0x000fe20000000005 */
[----:B------:R-:W-:-:S03]  /*8490*/  IMAD.MOV.U32 R15, RZ, RZ, R21 ;  /* 0x000000ffff0f7224 */ /* 0x000fc600078e0015 */
[----:B------:R-:W-:Y:S02]  /*84a0*/  SEL R16, R9, R6, !P2 ;  /* 0x0000000609107207 */ /* 0x000fe40005000000 */
[----:B------:R-:W-:-:S07]  /*84b0*/  SEL R6, R6, R9, !P2 ;  /* 0x0000000906067207 */ /* 0x000fce0005000000 */
.L_x_170:
[----:B------:R-:W-:-:S08]  /*84c0*/  NOP ;  /* 0x0000000000007918 */ /* 0x000fd00000000000 */
[----:B------:R-:W0:-:S00]  /*84d0*/  USETMAXREG.DEALLOC.CTAPOOL 0x28 ;  /* 0x00000028000079c8 */ /* 0x000e0000080e0500 */
[----:B0-----:R-:W-:-:S13]  /*84e0*/  ISETP.NE.AND P0, PT, R7, RZ, PT ;  /* 0x000000ff0700720c */ /* 0x001fda0003f05270 */
[----:B------:R-:W-:Y:S05]  /*84f0*/  @P0 EXIT ;  /* 0x000000000000094d */ /* 0x000fea0003800000 */
[----:B------:R-:W-:Y:S01]  /*8500*/  LOP3.LUT P0, RZ, R5, 0xff, RZ, 0xc0, !PT ;  /* 0x000000ff05ff7812 */ /* 0x000fe2000780c0ff */
[----:B------:R-:W-:Y:S02]  /*8510*/  IMAD.MOV.U32 R14, RZ, RZ, 0x1 ;  /* 0x00000001ff0e7424 */ /* 0x000fe400078e00ff */
[----:B------:R-:W-:-:S10]  /*8520*/  IMAD.MOV.U32 R13, RZ, RZ, RZ ;  /* 0x000000ffff0d7224 */ /* 0x000fd400078e00ff */
[----:B------:R-:W-:Y:S05]  /*8530*/  @!P0 BRA `(.L_x_173) ;  /* 0x0000000c00348947 */ /* 0x000fea0003800000 */
[----:B------:R-:W0:Y:S01]  /*8540*/  LDC R5, c[0x0][0x28c] ;  /* 0x0000a300ff057b82 */ /* 0x000e220000000800 */
[----:B------:R-:W-:Y:S01]  /*8550*/  ULDC UR6, c[0x0][0x658] ;  /* 0x0001960000067ab9 */ /* 0x000fe20000000800 */
[----:B------:R-:W-:Y:S01]  /*8560*/  UMOV UR9, 0xffffffff ;  /* 0xffffffff00097882 */ /* 0x000fe20000000000 */
[----:B------:R-:W-:Y:S01]  /*8570*/  ULDC UR8, c[0x0][0xc] ;  /* 0x0000030000087ab9 */ /* 0x000fe20000000800 */
[----:B------:R-:W-:Y:S01]  /*8580*/  USHF.L.U32 UR11, UR9, UR6, URZ ;  /* 0x00000006090b7299 */ /* 0x000fe2000800063f */
[----:B------:R-:W-:Y:S01]  /*8590*/  BSSY B0, `(.L_x_173) ;  /* 0x00000c7000007945 */ /* 0x000fe20003800000 */
[----:B------:R-:W-:Y:S01]  /*85a0*/  UMOV UR10, 0x1 ;  /* 0x00000001000a7882 */ /* 0x000fe20000000000 */
[----:B------:R-:W-:Y:S01]  /*85b0*/  ULDC UR9, c[0x0][0x10] ;  /* 0x0000040000097ab9 */ /* 0x000fe20000000800 */
[----:B------:R-:W1:Y:S01]  /*85c0*/  S2UR UR4, SR_CgaCtaId ;  /* 0x00000000000479c3 */ /* 0x000e620000008800 */
[----:B------:R-:W-:Y:S01]  /*85d0*/  UIMAD.WIDE.U32 UR8, UR8, UR9, URZ ;  /* 0x00000009080872a5 */ /* 0x000fe2000f8e003f */
[----:B------:R-:W-:Y:S01]  /*85e0*/  IMAD.MOV.U32 R11, RZ, RZ, 0x1 ;  /* 0x00000001ff0b7424 */ /* 0x000fe200078e00ff */
[----:B------:R-:W-:Y:S01]  /*85f0*/  USHF.L.U32 UR6, UR10, UR6, URZ ;  /* 0x000000060a067299 */ /* 0x000fe2000800063f */
[----:B------:R-:W-:Y:S01]  /*8600*/  LOP3.LUT R17, R4, 0x2, RZ, 0xfc, !PT ;  /* 0x0000000204117812 */ /* 0x000fe200078efcff */
[----:B------:R-:W-:Y:S01]  /*8610*/  IMAD.MOV.U32 R14, RZ, RZ, 0x1 ;  /* 0x00000001ff0e7424 */ /* 0x000fe200078e00ff */
[----:B------:R-:W-:Y:S01]  /*8620*/  ULDC UR10, c[0x0][0x14] ;  /* 0x00000500000a7ab9 */ /* 0x000fe20000000800 */
[----:B------:R-:W-:Y:S01]  /*8630*/  IMAD.MOV.U32 R13, RZ, RZ, RZ ;  /* 0x000000ffff0d7224 */ /* 0x000fe200078e00ff */
[----:B------:R-:W-:-:S02]  /*8640*/  UIMAD.WIDE.U32 UR22, UR8, UR10, URZ ;  /* 0x0000000a081672a5 */ /* 0x000fc4000f8e003f */
[----:B------:R-:W-:Y:S01]  /*8650*/  UIMAD UR13, UR9, UR10, URZ ;  /* 0x0000000a090d72a4 */ /* 0x000fe2000f8e023f */
[----:B------:R-:W-:Y:S01]  /*8660*/  ULDC UR5, c[0x0][0x600] ;  /* 0x0001800000057ab9 */ /* 0x000fe20000000800 */
[----:B------:R-:W-:Y:S02]  /*8670*/  ULOP3.LUT UR19, URZ, UR11, URZ, 0x33, !UPT ;  /* 0x0000000b3f137292 */ /* 0x000fe4000f8e333f */
[----:B------:R-:W-:Y:S01]  /*8680*/  UIADD3 UR5, UR5, -0x1, URZ ;  /* 0xffffffff05057890 */ /* 0x000fe2000fffe03f */
[----:B0-----:R-:W-:Y:S01]  /*8690*/  VIADD R5, R5, 0x7f ;  /* 0x0000007f05057836 */ /* 0x001fe20000000000 */
[----:B------:R-:W-:Y:S01]  /*86a0*/  UIADD3 UR13, UR23, UR13, URZ ;  /* 0x0000000d170d7290 */ /* 0x000fe2000fffe03f */
[----:B------:R-:W-:-:S03]  /*86b0*/  ULDC.64 UR24, c[0x0][0x198] ;  /* 0x0000660000187ab9 */ /* 0x000fc60000000a00 */
[----:B------:R-:W-:Y:S01]  /*86c0*/  SHF.R.S32.HI R8, RZ, 0x1f, R5 ;  /* 0x0000001fff087819 */ /* 0x000fe20000011405 */
[----:B-1----:R-:W-:-:S03]  /*86d0*/  USHF.L.U32 UR7, UR4, 0x6, URZ ;  /* 0x0000000604077899 */ /* 0x002fc6000800063f */
[----:B------:R-:W-:Y:S01]  /*86e0*/  LEA.HI R8, R8, R5, RZ, 0x7 ;  /* 0x0000000508087211 */ /* 0x000fe200078f38ff */
[----:B------:R-:W-:Y:S02]  /*86f0*/  USHF.L.U32 UR4, UR4, 0xd, URZ ;  /* 0x0000000d04047899 */ /* 0x000fe4000800063f */
[----:B------:R-:W-:Y:S01]  /*8700*/  ULOP3.LUT UR7, UR7, 0x40, URZ, 0xc0, !UPT ;  /* 0x0000004007077892 */ /* 0x000fe2000f8ec03f */
[----:B------:R-:W-:-:S05]  /*8710*/  SHF.R.S32.HI R12, RZ, 0x7, R8 ;  /* 0x00000007ff0c7819 */ /* 0x000fca0000011408 */
[----:B------:R-:W-:-:S07]  /*8720*/  VIADD R10, R12, 0x1 ;  /* 0x000000010c0a7836 */ /* 0x000fce0000000000 */
.L_x_184:
[----:B------:R-:W-:-:S03]  /*8730*/  UMOV UR8, 0xffffffff ;  /* 0xffffffff00087882 */ /* 0x000fc60000000000 */
[----:B------:R-:W-:Y:S05]  /*8740*/  BRA.DIV UR8, `(.L_x_174) ;  /* 0x0000000e08a07947 */ /* 0x000fea000b800000 */
[----:B------:R-:W-:-:S13]  /*8750*/  ELECT P0, URZ, PT ;  /* 0x00000000003f782f */ /* 0x000fda0003800000 */
.L_x_195:
[----:B------:R-:W0:Y:S01]  /*8760*/  LDC R5, c[0x0][0x28c] ;  /* 0x0000a300ff057b82 */ /* 0x000e220000000800 */
[----:B------:R-:W-:Y:S01]  /*8770*/  BSSY B1, `(.L_x_175) ;  /* 0x0000037000017945 */ /* 0x000fe20003800000 */
[----:B0-----:R-:W-:-:S13]  /*8780*/  ISETP.LT.OR P0, PT, R5, 0x1, !P0 ;  /* 0x000000010500780c */ /* 0x001fda0004701670 */
[----:B------:R-:W-:Y:S05]  /*8790*/  @P0 BRA `(.L_x_176) ;  /* 0x0000000000d00947 */ /* 0x000fea0003800000 */
[----:B------:R-:W-:Y:S01]  /*87a0*/  IMAD.SHL.U32 R18, R6, 0x80, RZ ;  /* 0x0000008006127824 */ /* 0x000fe200078e00ff */
[----:B------:R-:W-:Y:S01]  /*87b0*/  LEA R16, R16, UR7, 0x7 ;  /* 0x0000000710107c11 */ /* 0x000fe2000f8e38ff */
[----:B------:R-:W-:Y:S02]  /*87c0*/  IMAD.MOV.U32 R21, RZ, RZ, RZ ;  /* 0x000000ffff157224 */ /* 0x000fe400078e00ff */
[----:B------:R-:W-:Y:S02]  /*87d0*/  IMAD.MOV.U32 R5, RZ, RZ, R10 ;  /* 0x000000ffff057224 */ /* 0x000fe400078e000a */
[----:B------:R-:W-:Y:S02]  /*87e0*/  IMAD.MOV.U32 R6, RZ, RZ, R14 ;  /* 0x000000ffff067224 */ /* 0x000fe400078e000e */
[----:B------:R-:W-:-:S07]  /*87f0*/  IMAD.MOV.U32 R7, RZ, RZ, R13 ;  /* 0x000000ffff077224 */ /* 0x000fce00078e000d */
.L_x_179:
[----:B------:R-:W0:Y:S01]  /*8800*/  S2R R9, SR_CgaCtaId ;  /* 0x0000000000097919 */ /* 0x000e220000008800 */
[----:B------:R-:W-:Y:S02]  /*8810*/  MOV R8, 0x400 ;  /* 0x0000040000087802 */ /* 0x000fe40000000f00 */
[----:B------:R-:W-:Y:S02]  /*8820*/  LOP3.LUT P1, RZ, R0, 0x7f, RZ, 0xc0, !PT ;  /* 0x0000007f00ff7812 */ /* 0x000fe4000782c0ff */
[----:B0-----:R-:W-:Y:S02]  /*8830*/  LEA R20, R9, R8, 0x18 ;  /* 0x0000000809147211 */ /* 0x001fe400078ec0ff */
[----:B------:R-:W-:-:S09]  /*8840*/  SHF.L.U32 R8, R6, 0x1f, RZ ;  /* 0x0000001f06087819 */ /* 0x000fd200000006ff */
[----:B------:R-:W0:Y:S01]  /*8850*/  @!P1 LDC R9, c[0x0][0x500] ;  /* 0x00014000ff099b82 */ /* 0x000e220000000800 */
[----:B------:R-:W-:-:S04]  /*8860*/  IMAD R19, R7, 0x8, R20 ;  /* 0x0000000807137824 */ /* 0x000fc800078e0214 */
[----:B------:R-:W1:Y:S02]  /*8870*/  SYNCS.PHASECHK.TRANS64.TRYWAIT P0, [R19+URZ+0x20], R8 ;  /* 0x00002008130075a7 */ /* 0x000e64000800017f */
[----:B-1----:R-:W-:Y:S05]  /*8880*/  @!P0 BRA `(.L_x_177) ;  /* 0x0000000c00708947 */ /* 0x002fea0003800000 */
.L_x_196:
[----:B-1----:R-:W-:Y:S01]  /*8890*/  PRMT R8, R17, 0x9910, RZ ;  /* 0x0000991011087816 */ /* 0x002fe200000000ff */
[----:B0-----:R0:W-:Y:S03]  /*88a0*/  @!P1 SYNCS.ARRIVE.TRANS64 RZ, [R19+URZ], R9 ;  /* 0x0000000913ff99a7 */ /* 0x0011e6000800003f */
[----:B------:R-:W-:-:S13]  /*88b0*/  ISETP.NE.AND P0, PT, R8, 0x2, PT ;  /* 0x000000020800780c */ /* 0x000fda0003f05270 */
[----:B0-----:R-:W-:Y:S05]  /*88c0*/  @P0 BRA `(.L_x_178) ;  /* 0x0000000000040947 */ /* 0x001fea0003800000 */
[----:B------:R-:W-:Y:S01]  /*88d0*/  BPT.TRAP 0x1 ;  /* 0x000000040000795c */ /* 0x000fe20000300000 */
.L_x_178:
[----:B------:R-:W-:Y:S01]  /*88e0*/  R2UR UR8, R7 ;  /* 0x00000000070872ca */ /* 0x000fe200000e0000 */
[----:B------:R-:W-:Y:S01]  /*88f0*/  VIADD R5, R5, 0xffffffff ;  /* 0xffffffff05057836 */ /* 0x000fe20000000000 */
[----:B------:R-:W-:Y:S01]  /*8900*/  R2UR UR18, R20 ;  /* 0x00000000141272ca */ /* 0x000fe200000e0000 */
[----:B------:R-:W-:Y:S01]  /*8910*/  UIADD3 UR14, UP0, UR24, 0xf0, URZ ;  /* 0x000000f0180e7890 */ /* 0x000fe2000ff1e03f */
[----:B------:R-:W-:Y:S01]  /*8920*/  R2UR UR20, R18 ;  /* 0x00000000121472ca */ /* 0x000fe200000e0000 */
[----:B------:R-:W-:Y:S01]  /*8930*/  UIADD3 UR26, UP1, UR24, 0x1f0, URZ ;  /* 0x000001f0181a7890 */ /* 0x000fe2000ff3e03f */
[----:B------:R-:W-:Y:S01]  /*8940*/  R2UR UR9, R19 ;  /* 0x00000000130972ca */ /* 0x000fe200000e0000 */
[----:B------:R-:W-:Y:S01]  /*8950*/  UIADD3.X UR15, URZ, UR25, URZ, UP0, !UPT ;  /* 0x000000193f0f7290 */ /* 0x000fe200087fe43f */
[----:B------:R-:W-:Y:S01]  /*8960*/  R2UR UR10, R21 ;  /* 0x00000000150a72ca */ /* 0x000fe200000e0000 */
[----:B------:R-:W-:Y:S01]  /*8970*/  VIADD R7, R7, 0x1 ;  /* 0x0000000107077836 */ /* 0x000fe20000000000 */
[----:B------:R-:W-:Y:S01]  /*8980*/  R2UR UR12, R15 ;  /* 0x000000000f0c72ca */ /* 0x000fe200000e0000 */
[----:B------:R-:W-:Y:S01]  /*8990*/  UIADD3.X UR27, URZ, UR25, URZ, UP1, !UPT ;  /* 0x000000193f1b7290 */ /* 0x000fe20008ffe43f */
[----:B------:R-:W-:Y:S01]  /*89a0*/  R2UR UR21, R16 ;  /* 0x00000000101572ca */ /* 0x000fe200000e0000 */
[----:B------:R-:W-:Y:S01]  /*89b0*/  USHF.L.U32 UR8, UR8, 0xe, URZ ;  /* 0x0000000e08087899 */ /* 0x000fe2000800063f */
[----:B------:R-:W-:Y:S01]  /*89c0*/  ISETP.GT.AND P1, PT, R5, 0x1, PT ;  /* 0x000000010500780c */ /* 0x000fe20003f24270 */
[----:B------:R-:W-:Y:S01]  /*89d0*/  UMOV UR16, 0x0 ;  /* 0x0000000000107882 */ /* 0x000fe20000000000 */
[----:B------:R-:W-:Y:S01]  /*89e0*/  UMOV UR17, 0x10000000 ;  /* 0x1000000000117882 */ /* 0x000fe20000000000 */
[----:B------:R-:W-:Y:S01]  /*89f0*/  ULOP3.LUT UR11, UR8, 0x2000, UR4, 0xf8, !UPT ;  /* 0x00002000080b7892 */ /* 0x000fe2000f8ef804 */
[----:B------:R-:W-:Y:S01]  /*8a00*/  ISETP.NE.AND P0, PT, R7, 0x4, PT ;  /* 0x000000040700780c */ /* 0x000fe20003f05270 */
[----:B------:R-:W-:Y:S01]  /*8a10*/  UIADD3 UR8, UR18, 0x100, UR8 ;  /* 0x0000010012087890 */ /* 0x000fe2000fffe008 */
[----:B------:R-:W-:Y:S01]  /*8a20*/  VIADD R21, R21, 0x80 ;  /* 0x0000008015157836 */ /* 0x000fe20000000000 */
[----:B------:R-:W-:Y:S01]  /*8a30*/  UIADD3 UR18, UR18, 0x10100, UR11 ;  /* 0x0001010012127890 */ /* 0x000fe2000fffe00b */
[----:B------:R-:W-:Y:S01]  /*8a40*/  SEL R9, RZ, 0x1, P0 ;  /* 0x00000001ff097807 */ /* 0x000fe20000000000 */
[----:B------:R-:W-:Y:S01]  /*8a50*/  UMOV UR28, 0x30000 ;  /* 0x00030000001c7882 */ /* 0x000fe20000000000 */
[----:B------:R-:W-:Y:S01]  /*8a60*/  UMOV UR11, UR20 ;  /* 0x00000014000b7c82 */ /* 0x000fe20008000000 */
[----:B------:R-:W-:-:S02]  /*8a70*/  SEL R7, R7, RZ, P0 ;  /* 0x000000ff07077207 */ /* 0x000fc40000000000 */
[----:B------:R-:W-:Y:S01]  /*8a80*/  LOP3.LUT R6, R6, R9, RZ, 0x3c, !PT ;  /* 0x0000000906067212 */ /* 0x000fe200078e3cff */
[----:B------:R0:W-:Y:S02]  /*8a90*/  UTMALDG.3D [UR8], [UR14], desc[UR16] ;  /* 0x000010080e0075b4 */ /* 0x0001e40008011000 */
[----:B0-----:R-:W-:Y:S01]  /*8aa0*/  UMOV UR8, UR18 ;  /* 0x0000001200087c82 */ /* 0x001fe20008000000 */
[----:B------:R-:W-:Y:S02]  /*8ab0*/  UMOV UR11, UR21 ;  /* 0x00000015000b7c82 */ /* 0x000fe40008000000 */
[----:B------:R0:W-:Y:S02]  /*8ac0*/  UTMALDG.3D.MULTICAST [UR8], [UR26], UR28, desc[UR16] ;  /* 0x000010081a0073b4 */ /* 0x0001e4000801181c */
[----:B0-----:R-:W-:Y:S05]  /*8ad0*/  @P1 BRA `(.L_x_179) ;  /* 0xfffffffc00481947 */ /* 0x001fea000383ffff */
.L_x_176:
[----:B------:R-:W-:Y:S05]  /*8ae0*/  BSYNC B1 ;  /* 0x0000000000017941 */ /* 0x000fea0003800000 */
.L_x_175:
[----:B------:R-:W-:Y:S01]  /*8af0*/  LOP3.LUT P1, RZ, R11, 0xff, RZ, 0xc0, !PT ;  /* 0x000000ff0bff7812 */ /* 0x000fe2000782c0ff */
[----:B------:R-:W-:Y:S01]  /*8b00*/  IMAD.IADD R13, R12, 0x1, R13 ;  /* 0x000000010c0d7824 */ /* 0x000fe200078e020d */
[----:B------:R-:W-:Y:S01]  /*8b10*/  IADD3 R2, P3, R2, UR22, RZ ;  /* 0x0000001602027c10 */ /* 0x000fe2000ff7e0ff */
[----:B------:R-:W-:Y:S01]  /*8b20*/  ULDC.64 UR8, c[0x0][0x650] ;  /* 0x0001940000087ab9 */ /* 0x000fe20000000a00 */
[----:B------:R-:W-:Y:S01]  /*8b30*/  BSSY B1, `(.L_x_180) ;  /* 0x000006a000017945 */ /* 0x000fe20003800000 */
[----:B------:R-:W-:Y:S01]  /*8b40*/  IMAD.MOV.U32 R16, RZ, RZ, -0x1 ;  /* 0xffffffffff107424 */ /* 0x000fe200078e00ff */
[----:B------:R-:W-:Y:S01]  /*8b50*/  SHF.R.U32.HI R5, RZ, 0x2, R13 ;  /* 0x00000002ff057819 */ /* 0x000fe2000001160d */
[----:B------:R-:W-:Y:S01]  /*8b60*/  IMAD.MOV.U32 R15, RZ, RZ, -0x1 ;  /* 0xffffffffff0f7424 */ /* 0x000fe200078e00ff */
[----:B------:R-:W-:Y:S02]  /*8b70*/  ISETP.GT.U32.AND P0, PT, R13, 0x3, PT ;  /* 0x000000030d00780c */ /* 0x000fe40003f04070 */
[----:B------:R-:W-:-:S02]  /*8b80*/  LOP3.LUT R5, R5, 0x1, RZ, 0xc0, !PT ;  /* 0x0000000105057812 */ /* 0x000fc400078ec0ff */
[----:B------:R-:W-:Y:S01]  /*8b90*/  ISETP.LT.U32.AND P0, PT, R12, 0x4, P0 ;  /* 0x000000040c00780c */ /* 0x000fe20000701070 */
[----:B------:R-:W0:Y:S01]  /*8ba0*/  @P1 S2R R7, SR_CgaCtaId ;  /* 0x0000000000071919 */ /* 0x000e220000008800 */
[----:B------:R-:W-:Y:S02]  /*8bb0*/  @P1 MOV R6, 0x400 ;  /* 0x0000040000061802 */ /* 0x000fe40000000f00 */
[----:B------:R-:W-:Y:S02]  /*8bc0*/  IADD3.X R3, R3, UR13, RZ, P3, !PT ;  /* 0x0000000d03037c10 */ /* 0x000fe40009ffe4ff */
[----:B------:R-:W-:Y:S02]  /*8bd0*/  ISETP.GE.U32.AND P3, PT, R2, UR8, PT ;  /* 0x0000000802007c0c */ /* 0x000fe4000bf66070 */
[----:B------:R-:W-:Y:S02]  /*8be0*/  LOP3.LUT R13, R13, 0x3, RZ, 0xc0, !PT ;  /* 0x000000030d0d7812 */ /* 0x000fe400078ec0ff */
[----:B------:R-:W-:-:S02]  /*8bf0*/  PRMT R11, RZ, 0x7610, R11 ;  /* 0x00007610ff0b7816 */ /* 0x000fc4000000000b */
[----:B0-----:R-:W-:-:S04]  /*8c00*/  @P1 LEA R6, R7, R6, 0x18 ;  /* 0x0000000607061211 */ /* 0x001fc800078ec0ff */
[----:B------:R0:W-:Y:S01]  /*8c10*/  @P1 SYNCS.ARRIVE.TRANS64.A1T0 RZ, [R6+URZ+0x58], RZ ;  /* 0x000058ff06ff19a7 */ /* 0x0001e2000810003f */
[----:B------:R-:W-:Y:S02]  /*8c20*/  ISETP.NE.U32.AND P1, PT, R5, 0x1, PT ;  /* 0x000000010500780c */ /* 0x000fe40003f25070 */
[----:B------:R-:W-:Y:S02]  /*8c30*/  SEL R5, RZ, 0x1, !P0 ;  /* 0x00000001ff057807 */ /* 0x000fe40004000000 */
[----:B------:R-:W-:Y:S02]  /*8c40*/  ISETP.GE.U32.AND.EX P0, PT, R3, UR9, PT, P3 ;  /* 0x0000000903007c0c */ /* 0x000fe4000bf06130 */
[----:B------:R-:W-:-:S04]  /*8c50*/  ISETP.GT.U32.AND P1, PT, R12, 0x3, !P1 ;  /* 0x000000030c00780c */ /* 0x000fc80004f24070 */
[----:B0-----:R-:W-:-:S04]  /*8c60*/  SEL R6, RZ, 0x1, !P1 ;  /* 0x00000001ff067807 */ /* 0x001fc80004800000 */
[--C-:B------:R-:W-:Y:S01]  /*8c70*/  LOP3.LUT R14, R6, R14, R5.reuse, 0x96, !PT ;  /* 0x0000000e060e7212 */ /* 0x100fe200078e9605 */
[----:B------:R-:W-:Y:S01]  /*8c80*/  IMAD.MOV.U32 R6, RZ, RZ, -0x1 ;  /* 0xffffffffff067424 */ /* 0x000fe200078e00ff */
[----:B------:R-:W-:Y:S01]  /*8c90*/  PRMT R5, RZ, 0x7610, R5 ;  /* 0x00007610ff057816 */ /* 0x000fe20000000005 */
[----:B------:R-:W-:Y:S06]  /*8ca0*/  @P0 BRA `(.L_x_181) ;  /* 0x0000000400480947 */ /* 0x000fec0003800000 */
[----:B------:R-:W0:Y:S01]  /*8cb0*/  S2R R16, SR_CTAID.X ;  /* 0x0000000000107919 */ /* 0x000e220000002500 */
[----:B------:R-:W-:Y:S01]  /*8cc0*/  ULDC.64 UR8, c[0x0][0x628] ;  /* 0x00018a0000087ab9 */ /* 0x000fe20000000a00 */
[----:B------:R-:W1:Y:S01]  /*8cd0*/  LDC R19, c[0x0][0x144] ;  /* 0x00005100ff137b82 */ /* 0x000e620000000800 */
[----:B------:R-:W-:Y:S01]  /*8ce0*/  ISETP.NE.U32.AND P0, PT, RZ, UR8, PT ;  /* 0x00000008ff007c0c */ /* 0x000fe2000bf05070 */
[----:B------:R-:W2:Y:S01]  /*8cf0*/  S2R R5, SR_CTAID.Y ;  /* 0x0000000000057919 */ /* 0x000ea20000002600 */
[----:B------:R-:W-:Y:S01]  /*8d00*/  ULDC UR10, c[0x0][0x150] ;  /* 0x00005400000a7ab9 */ /* 0x000fe20000000800 */
[----:B------:R-:W-:Y:S01]  /*8d10*/  ULDC UR11, c[0x0][0x630] ;  /* 0x00018c00000b7ab9 */ /* 0x000fe20000000800 */
[----:B------:R-:W-:Y:S01]  /*8d20*/  ISETP.NE.AND.EX P0, PT, RZ, UR9, PT, P0 ;  /* 0x00000009ff007c0c */ /* 0x000fe2000bf05300 */
[----:B------:R-:W-:Y:S01]  /*8d30*/  IMAD.MOV.U32 R6, RZ, RZ, R2 ;  /* 0x000000ffff067224 */ /* 0x000fe200078e0002 */
[----:B0-----:R-:W-:-:S05]  /*8d40*/  I2FP.F32.U32 R7, R16 ;  /* 0x0000001000077245 */ /* 0x001fca0000201000 */
[----:B------:R-:W-:Y:S01]  /*8d50*/  FMUL R18, R7, UR10 ;  /* 0x0000000a07127c20 */ /* 0x000fe20008400000 */
[----:B------:R-:W-:-:S05]  /*8d60*/  IMAD.MOV.U32 R7, RZ, RZ, R3 ;  /* 0x000000ffff077224 */ /* 0x000fca00078e0003 */
[----:B--2---:R-:W-:Y:S05]  /*8d70*/  @!P0 BRA `(.L_x_182) ;  /* 0x0000000000288947 */ /* 0x004fea0003800000 */
[----:B------:R-:W-:Y:S02]  /*8d80*/  ULDC UR10, c[0x0][0x634] ;  /* 0x00018d00000a7ab9 */ /* 0x000fe40000000800 */
[----:B------:R-:W-:-:S05]  /*8d90*/  IADD3 R7, P0, R2, UR10, RZ ;  /* 0x0000000a02077c10 */ /* 0x000fca000ff1e0ff */
[----:B------:R-:W-:-:S04]  /*8da0*/  IMAD.X R15, RZ, RZ, R3, P0 ;  /* 0x000000ffff0f7224 */ /* 0x000fc800000e0603 */
[----:B------:R-:W-:-:S04]  /*8db0*/  IMAD.WIDE.U32 R8, R15, UR8, RZ ;  /* 0x000000080f087c25 */ /* 0x000fc8000f8e00ff */
[----:B------:R-:W-:-:S04]  /*8dc0*/  IMAD.WIDE.U32 R8, P0, R7, UR9, R8 ;  /* 0x0000000907087c25 */ /* 0x000fc8000f800008 */
[----:B------:R-:W-:-:S04]  /*8dd0*/  IMAD.WIDE.U32 R6, R7, UR8, RZ ;  /* 0x0000000807067c25 */ /* 0x000fc8000f8e00ff */
[----:B------:R-:W-:Y:S01]  /*8de0*/  IMAD.MOV.U32 R6, RZ, RZ, R9 ;  /* 0x000000ffff067224 */ /* 0x000fe200078e0009 */
[----:B------:R-:W-:Y:S01]  /*8df0*/  IADD3 RZ, P1, R7, R8, RZ ;  /* 0x0000000807ff7210 */ /* 0x000fe20007f3e0ff */
[----:B------:R-:W-:-:S04]  /*8e00*/  IMAD.X R7, RZ, RZ, RZ, P0 ;  /* 0x000000ffff077224 */ /* 0x000fc800000e06ff */
[----:B------:R-:W-:-:S08]  /*8e10*/  IMAD.WIDE.U32.X R6, R15, UR9, R6, P1 ;  /* 0x000000090f067c25 */ /* 0x000fd000088e0406 */
.L_x_182:
[--C-:B------:R-:W-:Y:S01]  /*8e20*/  SHF.R.U64 R15, R6, UR11, R7.reuse ;  /* 0x0000000b060f7c19 */ /* 0x100fe20008001207 */
[----:B------:R-:W0:Y:S01]  /*8e30*/  F2I.U32.TRUNC.NTZ R18, R18 ;  /* 0x0000001200127305 */ /* 0x000e22000020f000 */
[----:B------:R-:W-:Y:S01]  /*8e40*/  SHF.R.U32.HI R6, RZ, UR11, R7 ;  /* 0x0000000bff067c19 */ /* 0x000fe20008011607 */
[----:B------:R-:W-:Y:S01]  /*8e50*/  ULDC.64 UR8, c[0x0][0x620] ;  /* 0x0001880000087ab9 */ /* 0x000fe20000000a00 */
[----:B------:R-:W-:Y:S01]  /*8e60*/  IADD3 R9, P0, RZ, -R15, RZ ;  /* 0x8000000fff097210 */ /* 0x000fe20007f1e0ff */
[----:B------:R-:W-:Y:S01]  /*8e70*/  ULDC.64 UR10, c[0x0][0x640] ;  /* 0x00019000000a7ab9 */ /* 0x000fe20000000a00 */
[----:B------:R-:W2:Y:S03]  /*8e80*/  LDC R20, c[0x0][0x148] ;  /* 0x00005200ff147b82 */ /* 0x000ea60000000800 */
[----:B------:R-:W-:Y:S01]  /*8e90*/  IMAD.X R6, RZ, RZ, ~R6, P0 ;  /* 0x000000ffff067224 */ /* 0x000fe200000e0e06 */
[----:B------:R-:W-:-:S03]  /*8ea0*/  ISETP.NE.U32.AND P0, PT, RZ, UR10, PT ;  /* 0x0000000aff007c0c */ /* 0x000fc6000bf05070 */
[----:B------:R-:W-:Y:S01]  /*8eb0*/  IMAD R8, R6, UR8, RZ ;  /* 0x0000000806087c24 */ /* 0x000fe2000f8e02ff */
[----:B------:R-:W-:Y:S01]  /*8ec0*/  ISETP.NE.AND.EX P0, PT, RZ, UR11, PT, P0 ;  /* 0x0000000bff007c0c */ /* 0x000fe2000bf05300 */
[----:B------:R-:W-:Y:S01]  /*8ed0*/  IMAD.WIDE.U32 R6, R9, UR8, R2 ;  /* 0x0000000809067c25 */ /* 0x000fe2000f8e0002 */
[----:B------:R-:W-:-:S03]  /*8ee0*/  ULDC UR8, c[0x0][0x618] ;  /* 0x0001860000087ab9 */ /* 0x000fc60000000800 */
[----:B------:R-:W-:Y:S01]  /*8ef0*/  IMAD R9, R9, UR9, R8 ;  /* 0x0000000909097c24 */ /* 0x000fe2000f8e0208 */
[----:B------:R-:W-:Y:S01]  /*8f00*/  ULDC UR9, c[0x0][0x154] ;  /* 0x0000550000097ab9 */ /* 0x000fe20000000800 */
[----:B0-----:R-:W-:Y:S02]  /*8f10*/  IMAD.MOV R8, RZ, RZ, -R18 ;  /* 0x000000ffff087224 */ /* 0x001fe400078e0a12 */
[----:B------:R-:W-:Y:S02]  /*8f20*/  IMAD.IADD R7, R7, 0x1, R9 ;  /* 0x0000000107077824 */ /* 0x000fe400078e0209 */
[----:B-1----:R-:W-:Y:S01]  /*8f30*/  IMAD R16, R19, R8, R16 ;  /* 0x0000000813107224 */ /* 0x002fe200078e0210 */
[----:B------:R-:W-:Y:S02]  /*8f40*/  I2FP.F32.U32 R8, R5 ;  /* 0x0000000500087245 */ /* 0x000fe40000201000 */
[--C-:B------:R-:W-:Y:S02]  /*8f50*/  SHF.R.U64 R18, R6, UR8, R7.reuse ;  /* 0x0000000806127c19 */ /* 0x100fe40008001207 */
[----:B------:R-:W-:Y:S01]  /*8f60*/  SHF.R.U32.HI R7, RZ, UR8, R7 ;  /* 0x00000008ff077c19 */ /* 0x000fe20008011607 */
[----:B------:R-:W-:Y:S01]  /*8f70*/  FMUL R8, R8, UR9 ;  /* 0x0000000908087c20 */ /* 0x000fe20008400000 */
[----:B------:R-:W-:-:S02]  /*8f80*/  ULDC UR8, c[0x0][0x608] ;  /* 0x0001820000087ab9 */ /* 0x000fc40000000800 */
[--C-:B------:R-:W-:Y:S01]  /*8f90*/  SHF.R.U64 R22, R18, UR8, R7.reuse ;  /* 0x0000000812167c19 */ /* 0x100fe20008001207 */
[----:B------:R0:W1:Y:S01]  /*8fa0*/  F2I.U32.TRUNC.NTZ R23, R8 ;  /* 0x0000000800177305 */ /* 0x000062000020f000 */
[----:B------:R-:W-:Y:S01]  /*8fb0*/  SHF.R.U32.HI R7, RZ, UR8, R7 ;  /* 0x00000008ff077c19 */ /* 0x000fe20008011607 */
[----:B------:R-:W-:-:S03]  /*8fc0*/  ULDC UR8, c[0x0][0x658] ;  /* 0x0001960000087ab9 */ /* 0x000fc60000000800 */
[--C-:B------:R-:W-:Y:S02]  /*8fd0*/  SHF.R.U64 R19, R22, UR8, R7.reuse ;  /* 0x0000000816137c19 */ /* 0x100fe40008001207 */
[----:B------:R-:W-:-:S03]  /*8fe0*/  SHF.R.U32.HI R21, RZ, UR8, R7 ;  /* 0x00000008ff157c19 */ /* 0x000fc60008011607 */
[----:B------:R-:W-:Y:S02]  /*8ff0*/  IMAD.MOV.U32 R6, RZ, RZ, R19 ;  /* 0x000000ffff067224 */ /* 0x000fe400078e0013 */
[----:B------:R-:W-:Y:S01]  /*9000*/  IMAD.MOV.U32 R7, RZ, RZ, R21 ;  /* 0x000000ffff077224 */ /* 0x000fe200078e0015 */
[----:B0-----:R-:W-:Y:S06]  /*9010*/  @!P0 BRA `(.L_x_183) ;  /* 0x0000000000288947 */ /* 0x001fec0003800000 */
        /* <DEDUP_REMOVED lines=10> */
.L_x_183:
[----:B------:R-:W-:Y:S01]  /*90c0*/  ULDC UR8, c[0x0][0x648] ;  /* 0x0001920000087ab9 */ /* 0x000fe20000000800 */
[----:B-1----:R-:W-:Y:S01]  /*90d0*/  IMAD.MOV R23, RZ, RZ, -R23 ;  /* 0x000000ffff177224 */ /* 0x002fe200078e0a17 */
[----:B------:R-:W-:Y:S01]  /*90e0*/  SHF.R.U64 R7, R6, UR8, R7 ;  /* 0x0000000806077c19 */ /* 0x000fe20008001207 */
[----:B------:R-:W-:Y:S01]  /*90f0*/  ULDC UR8, c[0x0][0x638] ;  /* 0x00018e0000087ab9 */ /* 0x000fe20000000800 */
[----:B------:R-:W-:Y:S01]  /*9100*/  LOP3.LUT R6, R22, UR19, RZ, 0xc0, !PT ;  /* 0x0000001316067c12 */ /* 0x000fe2000f8ec0ff */
[----:B--2---:R-:W-:Y:S01]  /*9110*/  @P2 IMAD R16, R20, R23, R5 ;  /* 0x0000001714102224 */ /* 0x004fe200078e0205 */
[----:B------:R-:W-:Y:S01]  /*9120*/  LOP3.LUT R18, R18, UR5, RZ, 0xc0, !PT ;  /* 0x0000000512127c12 */ /* 0x000fe2000f8ec0ff */
[----:B------:R-:W-:Y:S01]  /*9130*/  IMAD.MOV R8, RZ, RZ, -R7 ;  /* 0x000000ffff087224 */ /* 0x000fe200078e0a07 */
[----:B------:R-:W-:Y:S01]  /*9140*/  ULDC UR9, c[0x0][0x610] ;  /* 0x0001840000097ab9 */ /* 0x000fe20000000800 */
[----:B------:R-:W-:Y:S02]  /*9150*/  IMAD R7, R7, UR6, R6 ;  /* 0x0000000607077c24 */ /* 0x000fe4000f8e0206 */
[----:B------:R-:W-:Y:S01]  /*9160*/  IMAD R19, R8, UR8, R19 ;  /* 0x0000000808137c24 */ /* 0x000fe2000f8e0213 */
[----:B------:R-:W-:Y:S01]  /*9170*/  ULDC UR8, c[0x0][0x600] ;  /* 0x0001800000087ab9 */ /* 0x000fe20000000800 */
[----:B------:R-:W-:-:S02]  /*9180*/  IMAD R6, R7, UR9, R16 ;  /* 0x0000000907067c24 */ /* 0x000fc4000f8e0210 */
[----:B------:R-:W-:Y:S02]  /*9190*/  IMAD R19, R19, UR8, R18 ;  /* 0x0000000813137c24 */ /* 0x000fe4000f8e0212 */
[----:B------:R-:W-:-:S03]  /*91a0*/  IMAD.MOV.U32 R5, RZ, RZ, 0x1 ;  /* 0x00000001ff057424 */ /* 0x000fc600078e00ff */
[----:B------:R-:W-:Y:S02]  /*91b0*/  SEL R16, R19, R6, !P2 ;  /* 0x0000000613107207 */ /* 0x000fe40005000000 */
[----:B------:R-:W-:-:S07]  /*91c0*/  SEL R6, R6, R19, !P2 ;  /* 0x0000001306067207 */ /* 0x000fce0005000000 */
.L_x_181:
[----:B------:R-:W-:Y:S05]  /*91d0*/  BSYNC B1 ;  /* 0x0000000000017941 */ /* 0x000fea0003800000 */
.L_x_180:
[----:B------:R-:W-:-:S13]  /*91e0*/  LOP3.LUT P0, RZ, R5, 0xff, RZ, 0xc0, !PT ;  /* 0x000000ff05ff7812 */ /* 0x000fda000780c0ff */
[----:B------:R-:W-:Y:S05]  /*91f0*/  @P0 BRA `(.L_x_184) ;  /* 0xfffffff4004c0947 */ /* 0x000fea000383ffff */
[----:B------:R-:W-:Y:S05]  /*9200*/  BSYNC B0 ;  /* 0x0000000000007941 */ /* 0x000fea0003800000 */
.L_x_173:
[----:B------:R-:W-:-:S03]  /*9210*/  UMOV UR8, 0xffffffff ;  /* 0xffffffff00087882 */ /* 0x000fc60000000000 */
[----:B------:R-:W-:Y:S05]  /*9220*/  BRA.DIV UR8, `(.L_x_185) ;  /* 0x00000006081c7947 */ /* 0x000fea000b800000 */
[----:B------:R-:W-:-:S13]  /*9230*/  ELECT P0, URZ, PT ;  /* 0x00000000003f782f */ /* 0x000fda0003800000 */
.L_x_199:
[----:B------:R-:W-:Y:S04]  /*9240*/  BSSY B0, `(.L_x_186) ;  /* 0x000002b000007945 */ /* 0x000fe80003800000 */
[----:B------:R-:W-:Y:S05]  /*9250*/  @!P0 BRA `(.L_x_187) ;  /* 0x0000000000a48947 */ /* 0x000fea0003800000 */
[----:B------:R-:W-:-:S04]  /*9260*/  LOP3.LUT R4, R4, 0x2, RZ, 0xfc, !PT ;  /* 0x0000000204047812 */ /* 0x000fc800078efcff */
[----:B------:R-:W-:-:S13]  /*9270*/  ISETP.NE.AND P0, PT, R4, 0x3, PT ;  /* 0x000000030400780c */ /* 0x000fda0003f05270 */
[----:B------:R-:W-:Y:S05]  /*9280*/  @!P0 BRA `(.L_x_188) ;  /* 0x0000000000048947 */ /* 0x000fea0003800000 */
[----:B------:R-:W-:Y:S01]  /*9290*/  BPT.TRAP 0x1 ;  /* 0x000000040000795c */ /* 0x000fe20000300000 */
.L_x_188:
[----:B------:R-:W0:Y:S01]  /*92a0*/  S2R R3, SR_CgaCtaId ;  /* 0x0000000000037919 */ /* 0x000e220000008800 */
[----:B------:R-:W-:Y:S02]  /*92b0*/  MOV R0, 0x400 ;  /* 0x0000040000007802 */ /* 0x000fe40000000f00 */
[----:B------:R-:W-:Y:S02]  /*92c0*/  SHF.L.U32 R2, R14, 0x1f, RZ ;  /* 0x0000001f0e027819 */ /* 0x000fe400000006ff */
[----:B0-----:R-:W-:-:S05]  /*92d0*/  LEA R0, R3, R0, 0x18 ;  /* 0x0000000003007211 */ /* 0x001fca00078ec0ff */
[----:B------:R-:W-:-:S04]  /*92e0*/  VIADD R0, R0, 0x20 ;  /* 0x0000002000007836 */ /* 0x000fc80000000000 */
[C---:B------:R-:W-:Y:S02]  /*92f0*/  IMAD R5, R13.reuse, 0x8, R0 ;  /* 0x000000080d057824 */ /* 0x040fe400078e0200 */
[----:B------:R-:W-:Y:S02]  /*9300*/  VIADD R13, R13, 0x1 ;  /* 0x000000010d0d7836 */ /* 0x000fe40000000000 */
[----:B------:R-:W0:Y:S03]  /*9310*/  SYNCS.PHASECHK.TRANS64.TRYWAIT P0, [R5+URZ], R2 ;  /* 0x00000002050075a7 */ /* 0x000e26000800017f */
[----:B------:R-:W-:-:S04]  /*9320*/  ISETP.NE.AND P1, PT, R13, 0x4, PT ;  /* 0x000000040d00780c */ /* 0x000fc80003f25270 */
[----:B------:R-:W-:Y:S02]  /*9330*/  SEL R3, RZ, 0x1, P1 ;  /* 0x00000001ff037807 */ /* 0x000fe40000800000 */
[----:B------:R-:W-:Y:S02]  /*9340*/  SEL R13, R13, RZ, P1 ;  /* 0x000000ff0d0d7207 */ /* 0x000fe40000800000 */
[----:B------:R-:W-:-:S03]  /*9350*/  LOP3.LUT R14, R14, R3, RZ, 0x3c, !PT ;  /* 0x000000030e0e7212 */ /* 0x000fc600078e3cff */
[----:B------:R-:W-:Y:S01]  /*9360*/  IMAD R7, R13, 0x8, R0 ;  /* 0x000000080d077824 */ /* 0x000fe200078e0200 */
[----:B------:R-:W-:Y:S01]  /*9370*/  SHF.L.U32 R4, R14, 0x1f, RZ ;  /* 0x0000001f0e047819 */ /* 0x000fe200000006ff */
[----:B0-----:R-:W-:Y:S06]  /*9380*/  @!P0 BRA `(.L_x_189) ;  /* 0x0000000000e48947 */ /* 0x001fec0003800000 */
.L_x_200:
[----:B------:R-:W1:Y:S01]  /*9390*/  SYNCS.PHASECHK.TRANS64.TRYWAIT P0, [R7+URZ], R4 ;  /* 0x00000004070075a7 */ /* 0x000e62000800017f */
[----:B0-----:R-:W-:-:S05]  /*93a0*/  VIADD R2, R13, 0x1 ;  /* 0x000000010d027836 */ /* 0x001fca0000000000 */
[----:B------:R-:W-:-:S04]  /*93b0*/  ISETP.NE.AND P1, PT, R2, 0x4, PT ;  /* 0x000000040200780c */ /* 0x000fc80003f25270 */
[----:B------:R-:W-:Y:S02]  /*93c0*/  SEL R3, RZ, 0x1, P1 ;  /* 0x00000001ff037807 */ /* 0x000fe40000800000 */
[----:B------:R-:W-:Y:S02]  /*93d0*/  SEL R9, R2, RZ, P1 ;  /* 0x000000ff02097207 */ /* 0x000fe40000800000 */
[----:B------:R-:W-:-:S03]  /*93e0*/  LOP3.LUT R11, R14, R3, RZ, 0x3c, !PT ;  /* 0x000000030e0b7212 */ /* 0x000fc600078e3cff */
[----:B------:R-:W-:Y:S01]  /*93f0*/  IMAD R6, R9, 0x8, R0 ;  /* 0x0000000809067824 */ /* 0x000fe200078e0200 */
[----:B------:R-:W-:Y:S01]  /*9400*/  SHF.L.U32 R5, R11, 0x1f, RZ ;  /* 0x0000001f0b057819 */ /* 0x000fe200000006ff */
[----:B-1----:R-:W-:Y:S06]  /*9410*/  @!P0 BRA `(.L_x_190) ;  /* 0x0000000000d48947 */ /* 0x002fec0003800000 */
.L_x_201:
[----:B------:R-:W1:Y:S01]  /*9420*/  SYNCS.PHASECHK.TRANS64.TRYWAIT P0, [R6+URZ], R5 ;  /* 0x00000005060075a7 */ /* 0x000e62000800017f */
[----:B------:R-:W-:-:S05]  /*9430*/  VIADD R2, R9, 0x1 ;  /* 0x0000000109027836 */ /* 0x000fca0000000000 */
[----:B------:R-:W-:-:S04]  /*9440*/  ISETP.NE.AND P1, PT, R2, 0x4, PT ;  /* 0x000000040200780c */ /* 0x000fc80003f25270 */
[----:B0-----:R-:W-:Y:S02]  /*9450*/  SEL R4, RZ, 0x1, P1 ;  /* 0x00000001ff047807 */ /* 0x001fe40000800000 */
[----:B------:R-:W-:Y:S02]  /*9460*/  SEL R3, R2, RZ, P1 ;  /* 0x000000ff02037207 */ /* 0x000fe40000800000 */
[----:B------:R-:W-:Y:S01]  /*9470*/  LOP3.LUT R4, R11, R4, RZ, 0x3c, !PT ;  /* 0x000000040b047212 */ /* 0x000fe200078e3cff */
[----:B-1----:R-:W-:Y:S06]  /*9480*/  @!P0 BRA `(.L_x_191) ;  /* 0x0000000000cc8947 */ /* 0x002fec0003800000 */
.L_x_202:
[----:B------:R-:W-:Y:S01]  /*9490*/  IMAD R3, R3, 0x8, R0 ;  /* 0x0000000803037824 */ /* 0x000fe200078e0200 */
[----:B------:R-:W-:-:S07]  /*94a0*/  SHF.L.U32 R0, R4, 0x1f, RZ ;  /* 0x0000001f04007819 */ /* 0x000fce00000006ff */
.L_x_192:
[----:B-1----:R1:W2:Y:S02]  /*94b0*/  SYNCS.PHASECHK.TRANS64.TRYWAIT P0, [R3+URZ], R0 ;  /* 0x00000000030075a7 */ /* 0x0022a4000800017f */
[----:B--2---:R-:W-:Y:S05]  /*94c0*/  @!P0 NANOSLEEP.SYNCS 0x989680 ;  /* 0x009896800000895d */ /* 0x004fea0003900000 */
[----:B------:R-:W2:Y:S02]  /*94d0*/  @!P0 SYNCS.PHASECHK.TRANS64 P0, [R3+URZ], R0 ;  /* 0x00000000030085a7 */ /* 0x000ea4000800007f */
[----:B--2---:R-:W-:Y:S05]  /*94e0*/  @!P0 BRA `(.L_x_192) ;  /* 0xfffffffc00f08947 */ /* 0x004fea000383ffff */
.L_x_187:
[----:B------:R-:W-:Y:S05]  /*94f0*/  BSYNC B0 ;  /* 0x0000000000007941 */ /* 0x000fea0003800000 */
.L_x_186:
[----:B------:R-:W-:Y:S05]  /*9500*/  EXIT ;  /* 0x000000000000794d */ /* 0x000fea0003800000 */
.L_x_21:
[----:B-1----:R-:W-:-:S04]  /*9510*/  IMAD.U32 R13, RZ, RZ, UR6 ;  /* 0x00000006ff0d7e24 */ /* 0x002fc8000f8e00ff */
[----:B------:R1:W4:Y:S03]  /*9520*/  SYNCS.PHASECHK.TRANS64.TRYWAIT P0, [R13+URZ], R12 ;  /* 0x0000000c0d0075a7 */ /* 0x000326000800017f */
[----:B----4-:R-:W-:Y:S05]  /*9530*/  @!P0 NANOSLEEP.SYNCS 0x989680 ;  /* 0x009896800000895d */ /* 0x010fea0003900000 */
[----:B------:R-:W4:Y:S02]  /*9540*/  @!P0 SYNCS.PHASECHK.TRANS64 P0, [R13+URZ], R12 ;  /* 0x0000000c0d0085a7 */ /* 0x000f24000800007f */
[----:B----4-:R-:W-:Y:S05]  /*9550*/  @!P0 BRA `(.L_x_21) ;  /* 0xfffffffc00ec8947 */ /* 0x010fea000383ffff */
[----:B------:R-:W-:Y:S05]  /*9560*/  BRA `(.L_x_20) ;  /* 0xffffff8000a47947 */ /* 0x000fea000383ffff */
.L_x_27:
[----:B-1----:R-:W-:-:S04]  /*9570*/  IMAD.U32 R145, RZ, RZ, UR12 ;  /* 0x0000000cff917e24 */ /* 0x002fc8000f8e00ff */
[----:B------:R1:W4:Y:S03]  /*9580*/  SYNCS.PHASECHK.TRANS64.TRYWAIT P0, [R145+URZ], R140 ;  /* 0x0000008c910075a7 */ /* 0x000326000800017f */
[----:B----4-:R-:W-:Y:S05]  /*9590*/  @!P0 NANOSLEEP.SYNCS 0x989680 ;  /* 0x009896800000895d */ /* 0x010fea0003900000 */
[----:B------:R-:W4:Y:S02]  /*95a0*/  @!P0 SYNCS.PHASECHK.TRANS64 P0, [R145+URZ], R140 ;  /* 0x0000008c910085a7 */ /* 0x000f24000800007f */
[----:B----4-:R-:W-:Y:S05]  /*95b0*/  @!P0 BRA `(.L_x_27) ;  /* 0xfffffffc00ec8947 */ /* 0x010fea000383ffff */
[----:B------:R-:W-:Y:S05]  /*95c0*/  BRA `(.L_x_26) ;  /* 0xffffff8c00187947 */ /* 0x000fea000383ffff */
.L_x_174:
[----:B------:R-:W-:Y:S01]  /*95d0*/  BSSY B1, `(.L_x_193) ;  /* 0x0000006000017945 */ /* 0x000fe20003800000 */
[----:B------:R-:W-:-:S07]  /*95e0*/  IMAD.MOV.U32 R5, RZ, RZ, -0x1 ;  /* 0xffffffffff057424 */ /* 0x000fce00078e00ff */
[----:B------:R-:W-:Y:S05]  /*95f0*/  WARPSYNC.COLLECTIVE R5, `(.L_x_194) ;  /* 0x00000000050c7348 */ /* 0x000fea0003c00000 */
[----:B------:R-:W-:Y:S02]  /*9600*/  ELECT P0, UR62, PT ;  /* 0x00000000003e782f */ /* 0x000fe40003800000 */
[----:B------:R-:W-:Y:S01]  /*9610*/  MOV R5, UR62 ;  /* 0x0000003e00057c02 */ /* 0x000fe20008000f00 */
[----:B------:R-:W-:Y:S10]  /*9620*/  ENDCOLLECTIVE ;  /* 0x000000000000791b */ /* 0x000ff40003800000 */
.L_x_194:
[----:B------:R-:W-:Y:S05]  /*9630*/  BSYNC B1 ;  /* 0x0000000000017941 */ /* 0x000fea0003800000 */
.L_x_193:
[----:B------:R-:W-:Y:S05]  /*9640*/  BRA `(.L_x_195) ;  /* 0xfffffff000447947 */ /* 0x000fea000383ffff */
.L_x_177:
[----:B-1----:R1:W2:Y:S02]  /*9650*/  SYNCS.PHASECHK.TRANS64.TRYWAIT P0, [R19+URZ+0x20], R8 ;  /* 0x00002008130075a7 */ /* 0x0022a4000800017f */
[----:B--2---:R-:W-:Y:S05]  /*9660*/  @!P0 NANOSLEEP.SYNCS 0x989680 ;  /* 0x009896800000895d */ /* 0x004fea0003900000 */
[----:B------:R-:W2:Y:S02]  /*9670*/  @!P0 SYNCS.PHASECHK.TRANS64 P0, [R19+URZ+0x20], R8 ;  /* 0x00002008130085a7 */ /* 0x000ea4000800007f */
[----:B--2---:R-:W-:Y:S05]  /*9680*/  @!P0 BRA `(.L_x_177) ;  /* 0xfffffffc00f08947 */ /* 0x004fea000383ffff */
[----:B------:R-:W-:Y:S05]  /*9690*/  BRA `(.L_x_196) ;  /* 0xfffffff0007c7947 */ /* 0x000fea000383ffff */
.L_x_185:
[----:B------:R-:W-:Y:S01]  /*96a0*/  BSSY B0, `(.L_x_197) ;  /* 0x0000006000007945 */ /* 0x000fe20003800000 */
[----:B------:R-:W-:-:S07]  /*96b0*/  IMAD.MOV.U32 R5, RZ, RZ, -0x1 ;  /* 0xffffffffff057424 */ /* 0x000fce00078e00ff */
[----:B------:R-:W-:Y:S05]  /*96c0*/  WARPSYNC.COLLECTIVE R5, `(.L_x_198) ;  /* 0x00000000050c7348 */ /* 0x000fea0003c00000 */
[----:B------:R-:W-:Y:S02]  /*96d0*/  ELECT P0, UR62, PT ;  /* 0x00000000003e782f */ /* 0x000fe40003800000 */
[----:B------:R-:W-:Y:S01]  /*96e0*/  MOV R5, UR62 ;  /* 0x0000003e00057c02 */ /* 0x000fe20008000f00 */
[----:B------:R-:W-:Y:S10]  /*96f0*/  ENDCOLLECTIVE ;  /* 0x000000000000791b */ /* 0x000ff40003800000 */
.L_x_198:
[----:B------:R-:W-:Y:S05]  /*9700*/  BSYNC B0 ;  /* 0x0000000000007941 */ /* 0x000fea0003800000 */
.L_x_197:
[----:B------:R-:W-:Y:S05]  /*9710*/  BRA `(.L_x_199) ;  /* 0xfffffff800c87947 */ /* 0x000fea000383ffff */
.L_x_189:
[----:B0-----:R0:W1:Y:S02]  /*9720*/  SYNCS.PHASECHK.TRANS64.TRYWAIT P0, [R5+URZ], R2 ;  /* 0x00000002050075a7 */ /* 0x001064000800017f */
[----:B-1----:R-:W-:Y:S05]  /*9730*/  @!P0 NANOSLEEP.SYNCS 0x989680 ;  /* 0x009896800000895d */ /* 0x002fea0003900000 */
[----:B------:R-:W1:Y:S02]  /*9740*/  @!P0 SYNCS.PHASECHK.TRANS64 P0, [R5+URZ], R2 ;  /* 0x00000002050085a7 */ /* 0x000e64000800007f */
[----:B-1----:R-:W-:Y:S05]  /*9750*/  @!P0 BRA `(.L_x_189) ;  /* 0xfffffffc00f08947 */ /* 0x002fea000383ffff */
[----:B------:R-:W-:Y:S05]  /*9760*/  BRA `(.L_x_200) ;  /* 0xfffffffc00087947 */ /* 0x000fea000383ffff */
.L_x_190:
[----:B0-----:R0:W1:Y:S02]  /*9770*/  SYNCS.PHASECHK.TRANS64.TRYWAIT P0, [R7+URZ], R4 ;  /* 0x00000004070075a7 */ /* 0x001064000800017f */
[----:B-1----:R-:W-:Y:S05]  /*9780*/  @!P0 NANOSLEEP.SYNCS 0x989680 ;  /* 0x009896800000895d */ /* 0x002fea0003900000 */
[----:B------:R-:W1:Y:S02]  /*9790*/  @!P0 SYNCS.PHASECHK.TRANS64 P0, [R7+URZ], R4 ;  /* 0x00000004070085a7 */ /* 0x000e64000800007f */
[----:B-1----:R-:W-:Y:S05]  /*97a0*/  @!P0 BRA `(.L_x_190) ;  /* 0xfffffffc00f08947 */ /* 0x002fea000383ffff */
[----:B------:R-:W-:Y:S05]  /*97b0*/  BRA `(.L_x_201) ;  /* 0xfffffffc00187947 */ /* 0x000fea000383ffff */
.L_x_191:
[----:B0-----:R0:W1:Y:S02]  /*97c0*/  SYNCS.PHASECHK.TRANS64.TRYWAIT P0, [R6+URZ], R5 ;  /* 0x00000005060075a7 */ /* 0x001064000800017f */
[----:B-1----:R-:W-:Y:S05]  /*97d0*/  @!P0 NANOSLEEP.SYNCS 0x989680 ;  /* 0x009896800000895d */ /* 0x002fea0003900000 */
[----:B------:R-:W1:Y:S02]  /*97e0*/  @!P0 SYNCS.PHASECHK.TRANS64 P0, [R6+URZ], R5 ;  /* 0x00000005060085a7 */ /* 0x000e64000800007f */
[----:B-1----:R-:W-:Y:S05]  /*97f0*/  @!P0 BRA `(.L_x_191) ;  /* 0xfffffffc00f08947 */ /* 0x002fea000383ffff */
[----:B------:R-:W-:Y:S05]  /*9800*/  BRA `(.L_x_202) ;  /* 0xfffffffc00207947 */ /* 0x000fea000383ffff */
.L_x_203:
[----:B------:R-:W-:-:S00]  /*9810*/  BRA `(.L_x_203) ;  /* 0xfffffffc00fc7947 */ /* 0x000fc0000383ffff */
[----:B------:R-:W-:-:S00]  /*9820*/  NOP ;  /* 0x0000000000007918 */ /* 0x000fc00000000000 */
        /* <DEDUP_REMOVED lines=13> */
.L_x_204:


//--------------------- .nv.shared._ZN7cutlass13device_kernelINS_4gemm6kernel13GemmUniversalIN4cute5tupleIJiiiiEEENS1_10collective13CollectiveMmaINS1_37MainloopSm90TmaGmmaWarpSpecializedFP8ILi4ENS5_IJNS4_1CILi2EEENSA_ILi1EEESC_EEENS1_35KernelTmaWarpSpecializedCooperativeEEENS5_IJNSA_ILi128EEESG_SG_EEENS_12float_e5m2_tENS5_IJlSC_lEEESI_SJ_NS4_8TiledMMAINS4_8MMA_AtomIJNS4_4SM904GMMA31MMA_64x128x32_F32E5M2E5M2_SS_TNILNSN_7ScaleInE1ELSP_1EEEEEENS4_6LayoutISD_NS5_IJSC_NSA_ILi0EEEST_EEEEENS5_IJNS4_10UnderscoreESW_SW_EEEEENS4_13SM90_TMA_LOADENS4_14ComposedLayoutINS4_7SwizzleILi3ELi4ELi3EEENS4_18smem_ptr_flag_bitsILi8EEENSS_INS5_IJNSA_ILi8EEESG_EEENS5_IJSG_SC_EEEEEEEvNS4_8identityENS4_23SM90_TMA_LOAD_MULTICASTES19_vS1A_EENS_8epilogue10collective6detail29Sm90TmaWarpSpecializedAdapterINS1E_15DefaultEpilogueISI_SJ_SJ_NS1D_6thread17LinearCombinationISI_Li1EffLNS1I_9ScaleType4KindE0ELNS_15FloatRoundStyleE2ESI_EENS1_15EpilogueDefaultEEEEEvvEEEEvNT_6ParamsE --------------------------
	.section	.nv.shared._ZN7cutlass13device_kernelINS_4gemm6kernel13GemmUniversalIN4cute5tupleIJiiiiEEENS1_10collective13CollectiveMmaINS1_37MainloopSm90TmaGmmaWarpSpecializedFP8ILi4ENS5_IJNS4_1CILi2EEENSA_ILi1EEESC_EEENS1_35KernelTmaWarpSpecializedCooperativeEEENS5_IJNSA_ILi128EEESG_SG_EEENS_12float_e5m2_tENS5_IJlSC_lEEESI_SJ_NS4_8TiledMMAINS4_8MMA_AtomIJNS4_4SM904GMMA31MMA_64x128x32_F32E5M2E5M2_SS_TNILNSN_7ScaleInE1ELSP_1EEEEEENS4_6LayoutISD_NS5_IJSC_NSA_ILi0EEEST_EEEEENS5_IJNS4_10UnderscoreESW_SW_EEEEENS4_13SM90_TMA_LOADENS4_14ComposedLayoutINS4_7SwizzleILi3ELi4ELi3EEENS4_18smem_ptr_flag_bitsILi8EEENSS_INS5_IJNSA_ILi8EEESG_EEENS5_IJSG_SC_EEEEEEEvNS4_8identityENS4_23SM90_TMA_LOAD_MULTICASTES19_vS1A_EENS_8epilogue10collective6detail29Sm90TmaWarpSpecializedAdapterINS1E_15DefaultEpilogueISI_SJ_SJ_NS1D_6thread17LinearCombinationISI_Li1EffLNS1I_9ScaleType4KindE0ELNS_15FloatRoundStyleE2ESI_EENS1_15EpilogueDefaultEEEEEvvEEEEvNT_6ParamsE,"aw",@nobits
	.sectionflags	@""
	.align	16
	.zero		1024


//--------------------- .nv.shared.reserved.0     --------------------------
	.section	.nv.shared.reserved.0,"aw",@nobits
	.weak		__nv_reservedSMEM_offset_0_alias
	.size		__nv_reservedSMEM_offset_0_alias, 0, 0
	.other		__nv_reservedSMEM_offset_0_alias,@"STO_CUDA_RESERVED_SHARED STV_DEFAULT"
__nv_reservedSMEM_offset_0_alias:
	.zero		0


//--------------------- .nv.global                --------------------------
	.section	.nv.global,"aw",@nobits
.nv.global:
	.type		_ZN39_INTERNAL_9b5e2293_4_k_cu_8aeae6a4_51624cute1_E,@object
	.size		_ZN39_INTERNAL_9b5e2293_4_k_cu_8aeae6a4_51624cute1_E,(_ZN39_INTERNAL_9b5e2293_4_k_cu_8aeae6a4_51624cuda3std3__45__cpo6cbeginE - _ZN39_INTERNAL_9b5e2293_4_k_cu_8aeae6a4_51624cute1_E)
_ZN39_INTERNAL_9b5e2293_4_k_cu_8aeae6a4_51624cute1_E:
	.zero		1
	.type		_ZN39_INTERNAL_9b5e2293_4_k_cu_8aeae6a4_51624cuda3std3__45__cpo6cbeginE,@object
	.size		_ZN39_INTERNAL_9b5e2293_4_k_cu_8aeae6a4_51624cuda3std3__45__cpo6cbeginE,(_ZN39_INTERNAL_9b5e2293_4_k_cu_8aeae6a4_51624cuda3std3__48in_placeE - _ZN39_INTERNAL_9b5e2293_4_k_cu_8aeae6a4_51624cuda3std3__45__cpo6cbeginE)
_ZN39_INTERNAL_9b5e2293_4_k_cu_8aeae6a4_51624cuda3std3__45__cpo6cbeginE:
	.zero		1
	.type		_ZN39_INTERNAL_9b5e2293_4_k_cu_8aeae6a4_51624cuda3std3__48in_placeE,@object
	.size		_ZN39_INTERNAL_9b5e2293_4_k_cu_8aeae6a4_51624cuda3std3__48in_placeE,(_ZN39_INTERNAL_9b5e2293_4_k_cu_8aeae6a4_51624cuda3std6ranges3__45__cpo9iter_moveE - _ZN39_INTERNAL_9b5e2293_4_k_cu_8aeae6a4_51624cuda3std3__48in_placeE)
_ZN39_INTERNAL_9b5e2293_4_k_cu_8aeae6a4_51624cuda3std3__48in_placeE:
	.zero		1
	.type		_ZN39_INTERNAL_9b5e2293_4_k_cu_8aeae6a4_51624cuda3std6ranges3__45__cpo9iter_moveE,@object
	.size		_ZN39_INTERNAL_9b5e2293_4_k_cu_8aeae6a4_51624cuda3std6ranges3__45__cpo9iter_moveE,(_ZN39_INTERNAL_9b5e2293_4_k_cu_8aeae6a4_51624cuda3std3__45__cpo5beginE - _ZN39_INTERNAL_9b5e2293_4_k_cu_8aeae6a4_51624cuda3std6ranges3__45__cpo9iter_moveE)
_ZN39_INTERNAL_9b5e2293_4_k_cu_8aeae6a4_51624cuda3std6ranges3__45__cpo9iter_moveE:
	.zero		1
	.type		_ZN39_INTERNAL_9b5e2293_4_k_cu_8aeae6a4_51624cuda3std3__45__cpo5beginE,@object
	.size		_ZN39_INTERNAL_9b5e2293_4_k_cu_8aeae6a4_51624cuda3std3__45__cpo5beginE,(_ZN39_INTERNAL_9b5e2293_4_k_cu_8aeae6a4_51624cuda3std3__441_GLOBAL__N__9b5e2293_4_k_cu_8aeae6a4_51626ignoreE - _ZN39_INTERNAL_9b5e2293_4_k_cu_8aeae6a4_51624cuda3std3__45__cpo5beginE)
_ZN39_INTERNAL_9b5e2293_4_k_cu_8aeae6a4_51624cuda3std3__45__cpo5beginE:
	.zero		1
	.type		_ZN39_INTERNAL_9b5e2293_4_k_cu_8aeae6a4_51624cuda3std3__441_GLOBAL__N__9b5e2293_4_k_cu_8aeae6a4_51626ignoreE,@object
	.size		_ZN39_INTERNAL_9b5e2293_4_k_cu_8aeae6a4_51624cuda3std3__441_GLOBAL__N__9b5e2293_4_k_cu_8aeae6a4_51626ignoreE,(_ZN39_INTERNAL_9b5e2293_4_k_cu_8aeae6a4_51624cute7productE - _ZN39_INTERNAL_9b5e2293_4_k_cu_8aeae6a4_51624cuda3std3__441_GLOBAL__N__9b5e2293_4_k_cu_8aeae6a4_51626ignoreE)
_ZN39_INTERNAL_9b5e2293_4_k_cu_8aeae6a4_51624cuda3std3__441_GLOBAL__N__9b5e2293_4_k_cu_8aeae6a4_51626ignoreE:
	.zero		1
	.type		_ZN39_INTERNAL_9b5e2293_4_k_cu_8aeae6a4_51624cute7productE,@object
	.size		_ZN39_INTERNAL_9b5e2293_4_k_cu_8aeae6a4_51624cute7productE,(_ZN39_INTERNAL_9b5e2293_4_k_cu_8aeae6a4_51624cuda3std3__45__cpo3endE - _ZN39_INTERNAL_9b5e2293_4_k_cu_8aeae6a4_51624cute7productE)
_ZN39_INTERNAL_9b5e2293_4_k_cu_8aeae6a4_51624cute7productE:
	.zero		1
	.type		_ZN39_INTERNAL_9b5e2293_4_k_cu_8aeae6a4_51624cuda3std3__45__cpo3endE,@object
	.size		_ZN39_INTERNAL_9b5e2293_4_k_cu_8aeae6a4_51624cuda3std3__45__cpo3endE,(_ZN39_INTERNAL_9b5e2293_4_k_cu_8aeae6a4_51624cuda3std3__419piecewise_constructE - _ZN39_INTERNAL_9b5e2293_4_k_cu_8aeae6a4_51624cuda3std3__45__cpo3endE)
_ZN39_INTERNAL_9b5e2293_4_k_cu_8aeae6a4_51624cuda3std3__45__cpo3endE:
	.zero		1
	.type		_ZN39_INTERNAL_9b5e2293_4_k_cu_8aeae6a4_51624cuda3std3__419piecewise_constructE,@object
	.size		_ZN39_INTERNAL_9b5e2293_4_k_cu_8aeae6a4_51624cuda3std3__419piecewise_constructE,(_ZN39_INTERNAL_9b5e2293_4_k_cu_8aeae6a4_51624cuda3std3__45__cpo4cendE - _ZN39_INTERNAL_9b5e2293_4_k_cu_8aeae6a4_51624cuda3std3__419piecewise_constructE)
_ZN39_INTERNAL_9b5e2293_4_k_cu_8aeae6a4_51624cuda3std3__419piecewise_constructE:
	.zero		1
	.type		_ZN39_INTERNAL_9b5e2293_4_k_cu_8aeae6a4_51624cuda3std3__45__cpo4cendE,@object
	.size		_ZN39_INTERNAL_9b5e2293_4_k_cu_8aeae6a4_51624cuda3std3__45__cpo4cendE,(_ZN39_INTERNAL_9b5e2293_4_k_cu_8aeae6a4_51624cuda3std6ranges3__45__cpo4swapE - _ZN39_INTERNAL_9b5e2293_4_k_cu_8aeae6a4_51624cuda3std3__45__cpo4cendE)
_ZN39_INTERNAL_9b5e2293_4_k_cu_8aeae6a4_51624cuda3std3__45__cpo4cendE:
	.zero		1
	.type		_ZN39_INTERNAL_9b5e2293_4_k_cu_8aeae6a4_51624cuda3std6ranges3__45__cpo4swapE,@object
	.size		_ZN39_INTERNAL_9b5e2293_4_k_cu_8aeae6a4_51624cuda3std6ranges3__45__cpo4swapE,(.L_7 - _ZN39_INTERNAL_9b5e2293_4_k_cu_8aeae6a4_51624cuda3std6ranges3__45__cpo4swapE)
_ZN39_INTERNAL_9b5e2293_4_k_cu_8aeae6a4_51624cuda3std6ranges3__45__cpo4swapE:
	.zero		1
.L_7:


//--------------------- .nv.constant0._ZN7cutlass13device_kernelINS_4gemm6kernel13GemmUniversalIN4cute5tupleIJiiiiEEENS1_10collective13CollectiveMmaINS1_37MainloopSm90TmaGmmaWarpSpecializedFP8ILi4ENS5_IJNS4_1CILi2EEENSA_ILi1EEESC_EEENS1_35KernelTmaWarpSpecializedCooperativeEEENS5_IJNSA_ILi128EEESG_SG_EEENS_12float_e5m2_tENS5_IJlSC_lEEESI_SJ_NS4_8TiledMMAINS4_8MMA_AtomIJNS4_4SM904GMMA31MMA_64x128x32_F32E5M2E5M2_SS_TNILNSN_7ScaleInE1ELSP_1EEEEEENS4_6LayoutISD_NS5_IJSC_NSA_ILi0EEEST_EEEEENS5_IJNS4_10UnderscoreESW_SW_EEEEENS4_13SM90_TMA_LOADENS4_14ComposedLayoutINS4_7SwizzleILi3ELi4ELi3EEENS4_18smem_ptr_flag_bitsILi8EEENSS_INS5_IJNSA_ILi8EEESG_EEENS5_IJSG_SC_EEEEEEEvNS4_8identityENS4_23SM90_TMA_LOAD_MULTICASTES19_vS1A_EENS_8epilogue10collective6detail29Sm90TmaWarpSpecializedAdapterINS1E_15DefaultEpilogueISI_SJ_SJ_NS1D_6thread17LinearCombinationISI_Li1EffLNS1I_9ScaleType4KindE0ELNS_15FloatRoundStyleE2ESI_EENS1_15EpilogueDefaultEEEEEvvEEEEvNT_6ParamsE --------------------------
	.section	.nv.constant0._ZN7cutlass13device_kernelINS_4gemm6kernel13GemmUniversalIN4cute5tupleIJiiiiEEENS1_10collective13CollectiveMmaINS1_37MainloopSm90TmaGmmaWarpSpecializedFP8ILi4ENS5_IJNS4_1CILi2EEENSA_ILi1EEESC_EEENS1_35KernelTmaWarpSpecializedCooperativeEEENS5_IJNSA_ILi128EEESG_SG_EEENS_12float_e5m2_tENS5_IJlSC_lEEESI_SJ_NS4_8TiledMMAINS4_8MMA_AtomIJNS4_4SM904GMMA31MMA_64x128x32_F32E5M2E5M2_SS_TNILNSN_7ScaleInE1ELSP_1EEEEEENS4_6LayoutISD_NS5_IJSC_NSA_ILi0EEEST_EEEEENS5_IJNS4_10UnderscoreESW_SW_EEEEENS4_13SM90_TMA_LOADENS4_14ComposedLayoutINS4_7SwizzleILi3ELi4ELi3EEENS4_18smem_ptr_flag_bitsILi8EEENSS_INS5_IJNSA_ILi8EEESG_EEENS5_IJSG_SC_EEEEEEEvNS4_8identityENS4_23SM90_TMA_LOAD_MULTICASTES19_vS1A_EENS_8epilogue10collective6detail29Sm90TmaWarpSpecializedAdapterINS1E_15DefaultEpilogueISI_SJ_SJ_NS1D_6thread17LinearCombinationISI_Li1EffLNS1I_9ScaleType4KindE0ELNS_15FloatRoundStyleE2ESI_EENS1_15EpilogueDefaultEEEEEvvEEEEvNT_6ParamsE,"a",@progbits
	.sectionflags	@""
	.align	4
.nv.constant0._ZN7cutlass13device_kernelINS_4gemm6kernel13GemmUniversalIN4cute5tupleIJiiiiEEENS1_10collective13CollectiveMmaINS1_37MainloopSm90TmaGmmaWarpSpecializedFP8ILi4ENS5_IJNS4_1CILi2EEENSA_ILi1EEESC_EEENS1_35KernelTmaWarpSpecializedCooperativeEEENS5_IJNSA_ILi128EEESG_SG_EEENS_12float_e5m2_tENS5_IJlSC_lEEESI_SJ_NS4_8TiledMMAINS4_8MMA_AtomIJNS4_4SM904GMMA31MMA_64x128x32_F32E5M2E5M2_SS_TNILNSN_7ScaleInE1ELSP_1EEEEEENS4_6LayoutISD_NS5_IJSC_NSA_ILi0EEEST_EEEEENS5_IJNS4_10UnderscoreESW_SW_EEEEENS4_13SM90_TMA_LOADENS4_14ComposedLayoutINS4_7SwizzleILi3ELi4ELi3EEENS4_18smem_ptr_flag_bitsILi8EEENSS_INS5_IJNSA_ILi8EEESG_EEENS5_IJSG_SC_EEEEEEEvNS4_8identityENS4_23SM90_TMA_LOAD_MULTICASTES19_vS1A_EENS_8epilogue10collective6detail29Sm90TmaWarpSpecializedAdapterINS1E_15DefaultEpilogueISI_SJ_SJ_NS1D_6thread17LinearCombinationISI_Li1EffLNS1I_9ScaleType4KindE0ELNS_15FloatRoundStyleE2ESI_EENS1_15EpilogueDefaultEEEEEvvEEEEvNT_6ParamsE:
	.zero		1664


//--------------------- SYMBOLS --------------------------

	.type		.nv.reservedSmem.offset0,@object
	.size		.nv.reservedSmem.offset0,0x4
